//
// Generated by NVIDIA NVVM Compiler
//
// Compiler Build ID: CL-36424714
// Cuda compilation tools, release 13.0, V13.0.88
// Based on NVVM 20.0.0
//

.version 9.0
.target sm_100
.address_size 64

	// .globl	_Z9init_randP17curandStateXORWOWm
.extern .func  (.param .b32 func_retval0) vprintf
(
	.param .b64 vprintf_param_0,
	.param .b64 vprintf_param_1
)
;
.global .align 4 .b8 precalc_xorwow_matrix[102400];
.global .align 4 .b8 precalc_xorwow_offset_matrix[102400];
.global .align 4 .b8 mrg32k3aM1[2304];
.global .align 4 .b8 mrg32k3aM2[2304];
.global .align 4 .b8 mrg32k3aM1SubSeq[2016];
.global .align 4 .b8 mrg32k3aM2SubSeq[2016];
.global .align 4 .b8 mrg32k3aM1Seq[2304];
.global .align 4 .b8 mrg32k3aM2Seq[2304];
.const .align 8 .b8 __cr_lgamma_table[72];
// _ZZ6updatePidPdS0_S0_S0_iP17curandStateXORWOWE3lat has been demoted
.global .align 1 .b8 $str[12] = {37, 100, 44, 32, 37, 100, 44, 32, 37, 100, 10};

.visible .entry _Z9init_randP17curandStateXORWOWm(
	.param .u64 .ptr .align 1 _Z9init_randP17curandStateXORWOWm_param_0,
	.param .u64 _Z9init_randP17curandStateXORWOWm_param_1
)
{
	.reg .pred 	%p<24>;
	.reg .b32 	%r<419>;
	.reg .b64 	%rd<19>;

	ld.param.u64 	%rd8, [_Z9init_randP17curandStateXORWOWm_param_0];
	ld.param.u64 	%rd9, [_Z9init_randP17curandStateXORWOWm_param_1];
	cvta.to.global.u64 	%rd10, %rd8;
	mov.u32 	%r182, %ctaid.x;
	mov.u32 	%r183, %ntid.x;
	mov.u32 	%r184, %tid.x;
	mad.lo.s32 	%r185, %r182, %r183, %r184;
	mov.u32 	%r186, %ctaid.y;
	mov.u32 	%r187, %ntid.y;
	mov.u32 	%r188, %tid.y;
	mad.lo.s32 	%r189, %r186, %r187, %r188;
	shl.b32 	%r190, %r189, 10;
	add.s32 	%r191, %r185, %r190;
	cvt.u64.u32 	%rd18, %r191;
	mul.wide.u32 	%rd11, %r191, 48;
	add.s64 	%rd2, %rd10, %rd11;
	cvt.u32.u64 	%r192, %rd9;
	xor.b32  	%r193, %r192, -1429050551;
	mul.lo.s32 	%r194, %r193, 1099087573;
	{ .reg .b32 tmp; mov.b64 {tmp, %r195}, %rd9; }
	xor.b32  	%r196, %r195, -136515619;
	mul.lo.s32 	%r197, %r196, -1703105765;
	add.s32 	%r198, %r194, %r197;
	add.s32 	%r199, %r198, 6615241;
	add.s32 	%r200, %r194, 123456789;
	st.global.v2.u32 	[%rd2], {%r199, %r200};
	xor.b32  	%r201, %r194, 362436069;
	add.s32 	%r202, %r197, 521288629;
	st.global.v2.u32 	[%rd2+8], {%r201, %r202};
	xor.b32  	%r203, %r197, 88675123;
	add.s32 	%r204, %r194, 5783321;
	st.global.v2.u32 	[%rd2+16], {%r203, %r204};
	setp.eq.s32 	%p1, %r191, 0;
	@%p1 bra 	$L__BB0_42;
	mov.b32 	%r325, 0;
$L__BB0_2:
	and.b64  	%rd4, %rd18, 3;
	setp.eq.s64 	%p2, %rd4, 0;
	@%p2 bra 	$L__BB0_41;
	mul.wide.u32 	%rd12, %r325, 3200;
	mov.u64 	%rd13, precalc_xorwow_matrix;
	add.s64 	%rd5, %rd13, %rd12;
	cvt.u32.u64 	%r2, %rd4;
	mov.b32 	%r326, 0;
$L__BB0_4:
	mov.b32 	%r339, 0;
	mov.u32 	%r340, %r339;
	mov.u32 	%r341, %r339;
	mov.u32 	%r342, %r339;
	mov.u32 	%r343, %r339;
	mov.u32 	%r332, %r339;
$L__BB0_5:
	mul.wide.u32 	%rd14, %r332, 4;
	add.s64 	%rd15, %rd2, %rd14;
	ld.global.u32 	%r10, [%rd15+4];
	shl.b32 	%r11, %r332, 5;
	mov.b32 	%r338, 0;
$L__BB0_6:
	.pragma "nounroll";
	shr.u32 	%r209, %r10, %r338;
	and.b32  	%r210, %r209, 1;
	setp.eq.b32 	%p3, %r210, 1;
	not.pred 	%p4, %p3;
	add.s32 	%r211, %r11, %r338;
	mul.lo.s32 	%r212, %r211, 5;
	mul.wide.u32 	%rd16, %r212, 4;
	add.s64 	%rd6, %rd5, %rd16;
	@%p4 bra 	$L__BB0_8;
	ld.global.u32 	%r213, [%rd6];
	xor.b32  	%r343, %r343, %r213;
	ld.global.u32 	%r214, [%rd6+4];
	xor.b32  	%r342, %r342, %r214;
	ld.global.u32 	%r215, [%rd6+8];
	xor.b32  	%r341, %r341, %r215;
	ld.global.u32 	%r216, [%rd6+12];
	xor.b32  	%r340, %r340, %r216;
	ld.global.u32 	%r217, [%rd6+16];
	xor.b32  	%r339, %r339, %r217;
$L__BB0_8:
	and.b32  	%r219, %r209, 2;
	setp.eq.s32 	%p5, %r219, 0;
	@%p5 bra 	$L__BB0_10;
	ld.global.u32 	%r220, [%rd6+20];
	xor.b32  	%r343, %r343, %r220;
	ld.global.u32 	%r221, [%rd6+24];
	xor.b32  	%r342, %r342, %r221;
	ld.global.u32 	%r222, [%rd6+28];
	xor.b32  	%r341, %r341, %r222;
	ld.global.u32 	%r223, [%rd6+32];
	xor.b32  	%r340, %r340, %r223;
	ld.global.u32 	%r224, [%rd6+36];
	xor.b32  	%r339, %r339, %r224;
$L__BB0_10:
	and.b32  	%r226, %r209, 4;
	setp.eq.s32 	%p6, %r226, 0;
	@%p6 bra 	$L__BB0_12;
	ld.global.u32 	%r227, [%rd6+40];
	xor.b32  	%r343, %r343, %r227;
	ld.global.u32 	%r228, [%rd6+44];
	xor.b32  	%r342, %r342, %r228;
	ld.global.u32 	%r229, [%rd6+48];
	xor.b32  	%r341, %r341, %r229;
	ld.global.u32 	%r230, [%rd6+52];
	xor.b32  	%r340, %r340, %r230;
	ld.global.u32 	%r231, [%rd6+56];
	xor.b32  	%r339, %r339, %r231;
$L__BB0_12:
	and.b32  	%r233, %r209, 8;
	setp.eq.s32 	%p7, %r233, 0;
	@%p7 bra 	$L__BB0_14;
	ld.global.u32 	%r234, [%rd6+60];
	xor.b32  	%r343, %r343, %r234;
	ld.global.u32 	%r235, [%rd6+64];
	xor.b32  	%r342, %r342, %r235;
	ld.global.u32 	%r236, [%rd6+68];
	xor.b32  	%r341, %r341, %r236;
	ld.global.u32 	%r237, [%rd6+72];
	xor.b32  	%r340, %r340, %r237;
	ld.global.u32 	%r238, [%rd6+76];
	xor.b32  	%r339, %r339, %r238;
$L__BB0_14:
	and.b32  	%r240, %r209, 16;
	setp.eq.s32 	%p8, %r240, 0;
	@%p8 bra 	$L__BB0_16;
	ld.global.u32 	%r241, [%rd6+80];
	xor.b32  	%r343, %r343, %r241;
	ld.global.u32 	%r242, [%rd6+84];
	xor.b32  	%r342, %r342, %r242;
	ld.global.u32 	%r243, [%rd6+88];
	xor.b32  	%r341, %r341, %r243;
	ld.global.u32 	%r244, [%rd6+92];
	xor.b32  	%r340, %r340, %r244;
	ld.global.u32 	%r245, [%rd6+96];
	xor.b32  	%r339, %r339, %r245;
$L__BB0_16:
	and.b32  	%r247, %r209, 32;
	setp.eq.s32 	%p9, %r247, 0;
	@%p9 bra 	$L__BB0_18;
	ld.global.u32 	%r248, [%rd6+100];
	xor.b32  	%r343, %r343, %r248;
	ld.global.u32 	%r249, [%rd6+104];
	xor.b32  	%r342, %r342, %r249;
	ld.global.u32 	%r250, [%rd6+108];
	xor.b32  	%r341, %r341, %r250;
	ld.global.u32 	%r251, [%rd6+112];
	xor.b32  	%r340, %r340, %r251;
	ld.global.u32 	%r252, [%rd6+116];
	xor.b32  	%r339, %r339, %r252;
$L__BB0_18:
	and.b32  	%r254, %r209, 64;
	setp.eq.s32 	%p10, %r254, 0;
	@%p10 bra 	$L__BB0_20;
	ld.global.u32 	%r255, [%rd6+120];
	xor.b32  	%r343, %r343, %r255;
	ld.global.u32 	%r256, [%rd6+124];
	xor.b32  	%r342, %r342, %r256;
	ld.global.u32 	%r257, [%rd6+128];
	xor.b32  	%r341, %r341, %r257;
	ld.global.u32 	%r258, [%rd6+132];
	xor.b32  	%r340, %r340, %r258;
	ld.global.u32 	%r259, [%rd6+136];
	xor.b32  	%r339, %r339, %r259;
$L__BB0_20:
	and.b32  	%r261, %r209, 128;
	setp.eq.s32 	%p11, %r261, 0;
	@%p11 bra 	$L__BB0_22;
	ld.global.u32 	%r262, [%rd6+140];
	xor.b32  	%r343, %r343, %r262;
	ld.global.u32 	%r263, [%rd6+144];
	xor.b32  	%r342, %r342, %r263;
	ld.global.u32 	%r264, [%rd6+148];
	xor.b32  	%r341, %r341, %r264;
	ld.global.u32 	%r265, [%rd6+152];
	xor.b32  	%r340, %r340, %r265;
	ld.global.u32 	%r266, [%rd6+156];
	xor.b32  	%r339, %r339, %r266;
$L__BB0_22:
	and.b32  	%r268, %r209, 256;
	setp.eq.s32 	%p12, %r268, 0;
	@%p12 bra 	$L__BB0_24;
	ld.global.u32 	%r269, [%rd6+160];
	xor.b32  	%r343, %r343, %r269;
	ld.global.u32 	%r270, [%rd6+164];
	xor.b32  	%r342, %r342, %r270;
	ld.global.u32 	%r271, [%rd6+168];
	xor.b32  	%r341, %r341, %r271;
	ld.global.u32 	%r272, [%rd6+172];
	xor.b32  	%r340, %r340, %r272;
	ld.global.u32 	%r273, [%rd6+176];
	xor.b32  	%r339, %r339, %r273;
$L__BB0_24:
	and.b32  	%r275, %r209, 512;
	setp.eq.s32 	%p13, %r275, 0;
	@%p13 bra 	$L__BB0_26;
	ld.global.u32 	%r276, [%rd6+180];
	xor.b32  	%r343, %r343, %r276;
	ld.global.u32 	%r277, [%rd6+184];
	xor.b32  	%r342, %r342, %r277;
	ld.global.u32 	%r278, [%rd6+188];
	xor.b32  	%r341, %r341, %r278;
	ld.global.u32 	%r279, [%rd6+192];
	xor.b32  	%r340, %r340, %r279;
	ld.global.u32 	%r280, [%rd6+196];
	xor.b32  	%r339, %r339, %r280;
$L__BB0_26:
	and.b32  	%r282, %r209, 1024;
	setp.eq.s32 	%p14, %r282, 0;
	@%p14 bra 	$L__BB0_28;
	ld.global.u32 	%r283, [%rd6+200];
	xor.b32  	%r343, %r343, %r283;
	ld.global.u32 	%r284, [%rd6+204];
	xor.b32  	%r342, %r342, %r284;
	ld.global.u32 	%r285, [%rd6+208];
	xor.b32  	%r341, %r341, %r285;
	ld.global.u32 	%r286, [%rd6+212];
	xor.b32  	%r340, %r340, %r286;
	ld.global.u32 	%r287, [%rd6+216];
	xor.b32  	%r339, %r339, %r287;
$L__BB0_28:
	and.b32  	%r289, %r209, 2048;
	setp.eq.s32 	%p15, %r289, 0;
	@%p15 bra 	$L__BB0_30;
	ld.global.u32 	%r290, [%rd6+220];
	xor.b32  	%r343, %r343, %r290;
	ld.global.u32 	%r291, [%rd6+224];
	xor.b32  	%r342, %r342, %r291;
	ld.global.u32 	%r292, [%rd6+228];
	xor.b32  	%r341, %r341, %r292;
	ld.global.u32 	%r293, [%rd6+232];
	xor.b32  	%r340, %r340, %r293;
	ld.global.u32 	%r294, [%rd6+236];
	xor.b32  	%r339, %r339, %r294;
$L__BB0_30:
	and.b32  	%r296, %r209, 4096;
	setp.eq.s32 	%p16, %r296, 0;
	@%p16 bra 	$L__BB0_32;
	ld.global.u32 	%r297, [%rd6+240];
	xor.b32  	%r343, %r343, %r297;
	ld.global.u32 	%r298, [%rd6+244];
	xor.b32  	%r342, %r342, %r298;
	ld.global.u32 	%r299, [%rd6+248];
	xor.b32  	%r341, %r341, %r299;
	ld.global.u32 	%r300, [%rd6+252];
	xor.b32  	%r340, %r340, %r300;
	ld.global.u32 	%r301, [%rd6+256];
	xor.b32  	%r339, %r339, %r301;
$L__BB0_32:
	and.b32  	%r303, %r209, 8192;
	setp.eq.s32 	%p17, %r303, 0;
	@%p17 bra 	$L__BB0_34;
	ld.global.u32 	%r304, [%rd6+260];
	xor.b32  	%r343, %r343, %r304;
	ld.global.u32 	%r305, [%rd6+264];
	xor.b32  	%r342, %r342, %r305;
	ld.global.u32 	%r306, [%rd6+268];
	xor.b32  	%r341, %r341, %r306;
	ld.global.u32 	%r307, [%rd6+272];
	xor.b32  	%r340, %r340, %r307;
	ld.global.u32 	%r308, [%rd6+276];
	xor.b32  	%r339, %r339, %r308;
$L__BB0_34:
	and.b32  	%r310, %r209, 16384;
	setp.eq.s32 	%p18, %r310, 0;
	@%p18 bra 	$L__BB0_36;
	ld.global.u32 	%r311, [%rd6+280];
	xor.b32  	%r343, %r343, %r311;
	ld.global.u32 	%r312, [%rd6+284];
	xor.b32  	%r342, %r342, %r312;
	ld.global.u32 	%r313, [%rd6+288];
	xor.b32  	%r341, %r341, %r313;
	ld.global.u32 	%r314, [%rd6+292];
	xor.b32  	%r340, %r340, %r314;
	ld.global.u32 	%r315, [%rd6+296];
	xor.b32  	%r339, %r339, %r315;
$L__BB0_36:
	and.b32  	%r317, %r209, 32768;
	setp.eq.s32 	%p19, %r317, 0;
	@%p19 bra 	$L__BB0_38;
	ld.global.u32 	%r318, [%rd6+300];
	xor.b32  	%r343, %r343, %r318;
	ld.global.u32 	%r319, [%rd6+304];
	xor.b32  	%r342, %r342, %r319;
	ld.global.u32 	%r320, [%rd6+308];
	xor.b32  	%r341, %r341, %r320;
	ld.global.u32 	%r321, [%rd6+312];
	xor.b32  	%r340, %r340, %r321;
	ld.global.u32 	%r322, [%rd6+316];
	xor.b32  	%r339, %r339, %r322;
$L__BB0_38:
	add.s32 	%r338, %r338, 16;
	setp.ne.s32 	%p20, %r338, 32;
	@%p20 bra 	$L__BB0_6;
	mad.lo.s32 	%r323, %r332, -31, %r11;
	add.s32 	%r332, %r323, 1;
	setp.ne.s32 	%p21, %r332, 5;
	@%p21 bra 	$L__BB0_5;
	st.global.u32 	[%rd2+4], %r343;
	st.global.u32 	[%rd2+8], %r342;
	st.global.u32 	[%rd2+12], %r341;
	st.global.u32 	[%rd2+16], %r340;
	st.global.u32 	[%rd2+20], %r339;
	add.s32 	%r326, %r326, 1;
	setp.lt.u32 	%p22, %r326, %r2;
	@%p22 bra 	$L__BB0_4;
$L__BB0_41:
	shr.u64 	%rd7, %rd18, 2;
	add.s32 	%r325, %r325, 1;
	setp.gt.u64 	%p23, %rd18, 3;
	mov.u64 	%rd18, %rd7;
	@%p23 bra 	$L__BB0_2;
$L__BB0_42:
	mov.b32 	%r324, 0;
	st.global.v2.u32 	[%rd2+24], {%r324, %r324};
	st.global.u32 	[%rd2+32], %r324;
	mov.b64 	%rd17, 0;
	st.global.u64 	[%rd2+40], %rd17;
	bar.sync 	0;
	ret;

}
	// .globl	_Z6updatePidPdS0_S0_S0_iP17curandStateXORWOW
.visible .entry _Z6updatePidPdS0_S0_S0_iP17curandStateXORWOW(
	.param .u64 .ptr .align 1 _Z6updatePidPdS0_S0_S0_iP17curandStateXORWOW_param_0,
	.param .f64 _Z6updatePidPdS0_S0_S0_iP17curandStateXORWOW_param_1,
	.param .u64 .ptr .align 1 _Z6updatePidPdS0_S0_S0_iP17curandStateXORWOW_param_2,
	.param .u64 .ptr .align 1 _Z6updatePidPdS0_S0_S0_iP17curandStateXORWOW_param_3,
	.param .u64 .ptr .align 1 _Z6updatePidPdS0_S0_S0_iP17curandStateXORWOW_param_4,
	.param .u64 .ptr .align 1 _Z6updatePidPdS0_S0_S0_iP17curandStateXORWOW_param_5,
	.param .u32 _Z6updatePidPdS0_S0_S0_iP17curandStateXORWOW_param_6,
	.param .u64 .ptr .align 1 _Z6updatePidPdS0_S0_S0_iP17curandStateXORWOW_param_7
)
{
	.reg .pred 	%p<22>;
	.reg .b32 	%r<101>;
	.reg .b32 	%f<7>;
	.reg .b64 	%rd<28>;
	.reg .b64 	%fd<76>;
	// demoted variable
	.shared .align 4 .b8 _ZZ6updatePidPdS0_S0_S0_iP17curandStateXORWOWE3lat[4624];
	ld.param.u64 	%rd8, [_Z6updatePidPdS0_S0_S0_iP17curandStateXORWOW_param_0];
	ld.param.f64 	%fd18, [_Z6updatePidPdS0_S0_S0_iP17curandStateXORWOW_param_1];
	ld.param.u64 	%rd6, [_Z6updatePidPdS0_S0_S0_iP17curandStateXORWOW_param_5];
	ld.param.u32 	%r20, [_Z6updatePidPdS0_S0_S0_iP17curandStateXORWOW_param_6];
	cvta.to.global.u64 	%rd1, %rd8;
	mov.u32 	%r1, %tid.x;
	mov.u32 	%r2, %tid.y;
	mov.u32 	%r21, %ctaid.x;
	mov.u32 	%r22, %ntid.x;
	mad.lo.s32 	%r3, %r21, %r22, %r1;
	mov.u32 	%r23, %ctaid.y;
	mov.u32 	%r24, %ntid.y;
	mad.lo.s32 	%r4, %r23, %r24, %r2;
	shl.b32 	%r25, %r3, 10;
	add.s32 	%r5, %r25, %r4;
	bar.sync 	0;
	mul.wide.s32 	%rd9, %r5, 4;
	add.s64 	%rd2, %rd1, %rd9;
	ld.global.u32 	%r26, [%rd2];
	mov.u32 	%r27, _ZZ6updatePidPdS0_S0_S0_iP17curandStateXORWOWE3lat;
	mad.lo.s32 	%r6, %r1, 136, %r27;
	add.s32 	%r7, %r6, 136;
	shl.b32 	%r28, %r2, 2;
	add.s32 	%r8, %r7, %r28;
	st.shared.u32 	[%r8+4], %r26;
	setp.ne.s32 	%p1, %r3, 0;
	add.s32 	%r9, %r27, %r28;
	@%p1 bra 	$L__BB1_4;
	mul.wide.u32 	%rd10, %r5, 4;
	add.s64 	%rd11, %rd1, %rd10;
	ld.global.u32 	%r31, [%rd11+4190208];
	st.shared.u32 	[%r8+-132], %r31;
$L__BB1_2:
	setp.ne.s32 	%p4, %r1, 31;
	@%p4 bra 	$L__BB1_8;
	ld.global.u32 	%r32, [%rd2+4092];
	st.shared.u32 	[%r9+4492], %r32;
	bra.uni 	$L__BB1_8;
$L__BB1_4:
	setp.ne.s32 	%p2, %r1, 0;
	@%p2 bra 	$L__BB1_6;
	ld.global.u32 	%r29, [%rd2+-4096];
	st.shared.u32 	[%r9+4], %r29;
$L__BB1_6:
	setp.ne.s32 	%p3, %r3, 1023;
	@%p3 bra 	$L__BB1_2;
	ld.global.u32 	%r30, [%rd2+-4190208];
	st.shared.u32 	[%r8+140], %r30;
$L__BB1_8:
	setp.ne.s32 	%p5, %r4, 0;
	@%p5 bra 	$L__BB1_12;
	ld.global.u32 	%r35, [%rd2+4092];
	st.shared.u32 	[%r8], %r35;
$L__BB1_10:
	setp.ne.s32 	%p8, %r2, 31;
	@%p8 bra 	$L__BB1_16;
	ld.global.u32 	%r36, [%rd2+4];
	st.shared.u32 	[%r6+268], %r36;
	bra.uni 	$L__BB1_16;
$L__BB1_12:
	setp.ne.s32 	%p6, %r2, 0;
	@%p6 bra 	$L__BB1_14;
	ld.global.u32 	%r33, [%rd2+-4];
	st.shared.u32 	[%r7], %r33;
$L__BB1_14:
	setp.ne.s32 	%p7, %r4, 1023;
	@%p7 bra 	$L__BB1_10;
	ld.global.u32 	%r34, [%rd2+-4092];
	st.shared.u32 	[%r8+8], %r34;
$L__BB1_16:
	ld.param.u64 	%rd27, [_Z6updatePidPdS0_S0_S0_iP17curandStateXORWOW_param_7];
	cvta.to.global.u64 	%rd12, %rd27;
	mul.wide.s32 	%rd13, %r5, 48;
	add.s64 	%rd14, %rd12, %rd13;
	ld.global.v2.u32 	{%r37, %r38}, [%rd14];
	ld.global.v2.u32 	{%r39, %r40}, [%rd14+8];
	ld.global.v2.u32 	{%r41, %r42}, [%rd14+16];
	shr.u32 	%r43, %r38, 2;
	xor.b32  	%r44, %r43, %r38;
	shl.b32 	%r45, %r42, 4;
	shl.b32 	%r46, %r44, 1;
	xor.b32  	%r47, %r45, %r46;
	xor.b32  	%r48, %r47, %r42;
	xor.b32  	%r49, %r48, %r44;
	add.s32 	%r50, %r37, 362437;
	add.s32 	%r51, %r49, %r50;
	cvt.rn.f32.u32 	%f3, %r51;
	fma.rn.f32 	%f4, %f3, 0f2F800000, 0f2F000000;
	cvt.f64.f32 	%fd1, %f4;
	st.global.v2.u32 	[%rd14], {%r50, %r39};
	st.global.v2.u32 	[%rd14+8], {%r40, %r41};
	st.global.v2.u32 	[%rd14+16], {%r42, %r49};
	bar.sync 	0;
	mad.lo.s32 	%r10, %r3, -1023, %r5;
	and.b32  	%r52, %r10, 1;
	setp.eq.b32 	%p9, %r52, 1;
	@%p9 bra 	$L__BB1_23;
	ld.shared.u32 	%r53, [%r8+-132];
	ld.shared.u32 	%r54, [%r8+140];
	ld.shared.u32 	%r55, [%r8];
	ld.shared.u32 	%r56, [%r8+8];
	ld.shared.u32 	%r11, [%r8+4];
	mul.lo.s32 	%r57, %r11, %r54;
	mad.lo.s32 	%r58, %r11, %r53, %r57;
	mad.lo.s32 	%r59, %r11, %r55, %r58;
	mad.lo.s32 	%r60, %r11, %r56, %r59;
	neg.s32 	%r61, %r60;
	cvt.rn.f64.s32 	%fd20, %r61;
	cvt.rzi.s32.f64 	%r62, %fd20;
	cvt.rn.f64.s32 	%fd75, %r62;
	mul.f64 	%fd3, %fd75, 0dC000000000000000;
	setp.lt.f64 	%p10, %fd3, 0d0000000000000000;
	@%p10 bra 	$L__BB1_22;
	neg.f64 	%fd21, %fd18;
	mul.f64 	%fd4, %fd3, %fd21;
	fma.rn.f64 	%fd22, %fd4, 0d3FF71547652B82FE, 0d4338000000000000;
	{
	.reg .b32 %temp; 
	mov.b64 	{%r12, %temp}, %fd22;
	}
	mov.f64 	%fd23, 0dC338000000000000;
	add.rn.f64 	%fd24, %fd22, %fd23;
	fma.rn.f64 	%fd25, %fd24, 0dBFE62E42FEFA39EF, %fd4;
	fma.rn.f64 	%fd26, %fd24, 0dBC7ABC9E3B39803F, %fd25;
	fma.rn.f64 	%fd27, %fd26, 0d3E5ADE1569CE2BDF, 0d3E928AF3FCA213EA;
	fma.rn.f64 	%fd28, %fd27, %fd26, 0d3EC71DEE62401315;
	fma.rn.f64 	%fd29, %fd28, %fd26, 0d3EFA01997C89EB71;
	fma.rn.f64 	%fd30, %fd29, %fd26, 0d3F2A01A014761F65;
	fma.rn.f64 	%fd31, %fd30, %fd26, 0d3F56C16C1852B7AF;
	fma.rn.f64 	%fd32, %fd31, %fd26, 0d3F81111111122322;
	fma.rn.f64 	%fd33, %fd32, %fd26, 0d3FA55555555502A1;
	fma.rn.f64 	%fd34, %fd33, %fd26, 0d3FC5555555555511;
	fma.rn.f64 	%fd35, %fd34, %fd26, 0d3FE000000000000B;
	fma.rn.f64 	%fd36, %fd35, %fd26, 0d3FF0000000000000;
	fma.rn.f64 	%fd37, %fd36, %fd26, 0d3FF0000000000000;
	{
	.reg .b32 %temp; 
	mov.b64 	{%r13, %temp}, %fd37;
	}
	{
	.reg .b32 %temp; 
	mov.b64 	{%temp, %r14}, %fd37;
	}
	shl.b32 	%r63, %r12, 20;
	add.s32 	%r64, %r63, %r14;
	mov.b64 	%fd72, {%r13, %r64};
	{
	.reg .b32 %temp; 
	mov.b64 	{%temp, %r65}, %fd4;
	}
	mov.b32 	%f5, %r65;
	abs.f32 	%f1, %f5;
	setp.lt.f32 	%p11, %f1, 0f4086232B;
	@%p11 bra 	$L__BB1_21;
	setp.lt.f64 	%p12, %fd4, 0d0000000000000000;
	add.f64 	%fd38, %fd4, 0d7FF0000000000000;
	selp.f64 	%fd72, 0d0000000000000000, %fd38, %p12;
	setp.geu.f32 	%p13, %f1, 0f40874800;
	@%p13 bra 	$L__BB1_21;
	shr.u32 	%r66, %r12, 31;
	add.s32 	%r67, %r12, %r66;
	shr.s32 	%r68, %r67, 1;
	shl.b32 	%r69, %r68, 20;
	add.s32 	%r70, %r14, %r69;
	mov.b64 	%fd39, {%r13, %r70};
	sub.s32 	%r71, %r12, %r68;
	shl.b32 	%r72, %r71, 20;
	add.s32 	%r73, %r72, 1072693248;
	mov.b32 	%r74, 0;
	mov.b64 	%fd40, {%r74, %r73};
	mul.f64 	%fd72, %fd40, %fd39;
$L__BB1_21:
	setp.ltu.f64 	%p14, %fd72, %fd1;
	@%p14 bra 	$L__BB1_23;
$L__BB1_22:
	neg.s32 	%r75, %r11;
	st.shared.u32 	[%r8+4], %r75;
$L__BB1_23:
	bar.sync 	0;
	and.b32  	%r76, %r10, -2147483647;
	setp.ne.s32 	%p15, %r76, 1;
	@%p15 bra 	$L__BB1_30;
	ld.shared.u32 	%r77, [%r8+-132];
	ld.shared.u32 	%r78, [%r8+140];
	ld.shared.u32 	%r79, [%r8];
	ld.shared.u32 	%r80, [%r8+8];
	ld.shared.u32 	%r15, [%r8+4];
	mul.lo.s32 	%r81, %r15, %r78;
	mad.lo.s32 	%r82, %r15, %r77, %r81;
	mad.lo.s32 	%r83, %r15, %r79, %r82;
	mad.lo.s32 	%r84, %r15, %r80, %r83;
	neg.s32 	%r85, %r84;
	cvt.rn.f64.s32 	%fd41, %r85;
	cvt.rzi.s32.f64 	%r86, %fd41;
	cvt.rn.f64.s32 	%fd75, %r86;
	mul.f64 	%fd11, %fd75, 0dC000000000000000;
	setp.lt.f64 	%p16, %fd11, 0d0000000000000000;
	@%p16 bra 	$L__BB1_29;
	neg.f64 	%fd42, %fd18;
	mul.f64 	%fd12, %fd11, %fd42;
	fma.rn.f64 	%fd43, %fd12, 0d3FF71547652B82FE, 0d4338000000000000;
	{
	.reg .b32 %temp; 
	mov.b64 	{%r16, %temp}, %fd43;
	}
	mov.f64 	%fd44, 0dC338000000000000;
	add.rn.f64 	%fd45, %fd43, %fd44;
	fma.rn.f64 	%fd46, %fd45, 0dBFE62E42FEFA39EF, %fd12;
	fma.rn.f64 	%fd47, %fd45, 0dBC7ABC9E3B39803F, %fd46;
	fma.rn.f64 	%fd48, %fd47, 0d3E5ADE1569CE2BDF, 0d3E928AF3FCA213EA;
	fma.rn.f64 	%fd49, %fd48, %fd47, 0d3EC71DEE62401315;
	fma.rn.f64 	%fd50, %fd49, %fd47, 0d3EFA01997C89EB71;
	fma.rn.f64 	%fd51, %fd50, %fd47, 0d3F2A01A014761F65;
	fma.rn.f64 	%fd52, %fd51, %fd47, 0d3F56C16C1852B7AF;
	fma.rn.f64 	%fd53, %fd52, %fd47, 0d3F81111111122322;
	fma.rn.f64 	%fd54, %fd53, %fd47, 0d3FA55555555502A1;
	fma.rn.f64 	%fd55, %fd54, %fd47, 0d3FC5555555555511;
	fma.rn.f64 	%fd56, %fd55, %fd47, 0d3FE000000000000B;
	fma.rn.f64 	%fd57, %fd56, %fd47, 0d3FF0000000000000;
	fma.rn.f64 	%fd58, %fd57, %fd47, 0d3FF0000000000000;
	{
	.reg .b32 %temp; 
	mov.b64 	{%r17, %temp}, %fd58;
	}
	{
	.reg .b32 %temp; 
	mov.b64 	{%temp, %r18}, %fd58;
	}
	shl.b32 	%r87, %r16, 20;
	add.s32 	%r88, %r87, %r18;
	mov.b64 	%fd74, {%r17, %r88};
	{
	.reg .b32 %temp; 
	mov.b64 	{%temp, %r89}, %fd12;
	}
	mov.b32 	%f6, %r89;
	abs.f32 	%f2, %f6;
	setp.lt.f32 	%p17, %f2, 0f4086232B;
	@%p17 bra 	$L__BB1_28;
	setp.lt.f64 	%p18, %fd12, 0d0000000000000000;
	add.f64 	%fd59, %fd12, 0d7FF0000000000000;
	selp.f64 	%fd74, 0d0000000000000000, %fd59, %p18;
	setp.geu.f32 	%p19, %f2, 0f40874800;
	@%p19 bra 	$L__BB1_28;
	shr.u32 	%r90, %r16, 31;
	add.s32 	%r91, %r16, %r90;
	shr.s32 	%r92, %r91, 1;
	shl.b32 	%r93, %r92, 20;
	add.s32 	%r94, %r18, %r93;
	mov.b64 	%fd60, {%r17, %r94};
	sub.s32 	%r95, %r16, %r92;
	shl.b32 	%r96, %r95, 20;
	add.s32 	%r97, %r96, 1072693248;
	mov.b32 	%r98, 0;
	mov.b64 	%fd61, {%r98, %r97};
	mul.f64 	%fd74, %fd61, %fd60;
$L__BB1_28:
	setp.ltu.f64 	%p20, %fd74, %fd1;
	@%p20 bra 	$L__BB1_30;
$L__BB1_29:
	neg.s32 	%r99, %r15;
	st.shared.u32 	[%r8+4], %r99;
$L__BB1_30:
	bar.sync 	0;
	ld.shared.u32 	%r19, [%r8+4];
	st.global.u32 	[%rd2], %r19;
	setp.ne.s32 	%p21, %r20, 1;
	@%p21 bra 	$L__BB1_32;
	ld.param.u64 	%rd26, [_Z6updatePidPdS0_S0_S0_iP17curandStateXORWOW_param_4];
	ld.param.u64 	%rd25, [_Z6updatePidPdS0_S0_S0_iP17curandStateXORWOW_param_3];
	ld.param.u64 	%rd24, [_Z6updatePidPdS0_S0_S0_iP17curandStateXORWOW_param_2];
	cvta.to.global.u64 	%rd15, %rd24;
	mul.wide.s32 	%rd16, %r5, 8;
	add.s64 	%rd17, %rd15, %rd16;
	ld.global.f64 	%fd62, [%rd17];
	add.f64 	%fd63, %fd75, %fd62;
	st.global.f64 	[%rd17], %fd63;
	cvt.rn.f64.s32 	%fd64, %r19;
	cvta.to.global.u64 	%rd18, %rd25;
	add.s64 	%rd19, %rd18, %rd16;
	ld.global.f64 	%fd65, [%rd19];
	add.f64 	%fd66, %fd65, %fd64;
	st.global.f64 	[%rd19], %fd66;
	cvta.to.global.u64 	%rd20, %rd26;
	add.s64 	%rd21, %rd20, %rd16;
	ld.global.f64 	%fd67, [%rd21];
	fma.rn.f64 	%fd68, %fd75, %fd75, %fd67;
	st.global.f64 	[%rd21], %fd68;
	mul.lo.s32 	%r100, %r19, %r19;
	cvt.rn.f64.u32 	%fd69, %r100;
	cvta.to.global.u64 	%rd22, %rd6;
	add.s64 	%rd23, %rd22, %rd16;
	ld.global.f64 	%fd70, [%rd23];
	add.f64 	%fd71, %fd70, %fd69;
	st.global.f64 	[%rd23], %fd71;
$L__BB1_32:
	bar.sync 	0;
	ret;

}
	// .globl	_Z10printstatePi
.visible .entry _Z10printstatePi(
	.param .u64 .ptr .align 1 _Z10printstatePi_param_0
)
{
	.local .align 8 .b8 	__local_depot2[16];
	.reg .b64 	%SP;
	.reg .b64 	%SPL;
	.reg .pred 	%p<4>;
	.reg .b32 	%r<15>;
	.reg .b64 	%rd<9>;

	mov.u64 	%SPL, __local_depot2;
	cvta.local.u64 	%SP, %SPL;
	ld.param.u64 	%rd1, [_Z10printstatePi_param_0];
	mov.u32 	%r3, %ctaid.x;
	mov.u32 	%r4, %ntid.x;
	mov.u32 	%r5, %tid.x;
	mad.lo.s32 	%r1, %r3, %r4, %r5;
	mov.u32 	%r6, %ctaid.y;
	mov.u32 	%r7, %ntid.y;
	mov.u32 	%r8, %tid.y;
	mad.lo.s32 	%r9, %r6, %r7, %r8;
	setp.gt.s32 	%p1, %r1, 1023;
	setp.gt.u32 	%p2, %r9, 1023;
	or.pred  	%p3, %p1, %p2;
	@%p3 bra 	$L__BB2_2;
	add.u64 	%rd2, %SP, 0;
	add.u64 	%rd3, %SPL, 0;
	cvta.to.global.u64 	%rd4, %rd1;
	shl.b32 	%r10, %r9, 10;
	add.s32 	%r11, %r10, %r1;
	mul.wide.s32 	%rd5, %r11, 4;
	add.s64 	%rd6, %rd4, %rd5;
	ld.global.u32 	%r12, [%rd6];
	st.local.v2.u32 	[%rd3], {%r1, %r9};
	st.local.u32 	[%rd3+8], %r12;
	mov.u64 	%rd7, $str;
	cvta.global.u64 	%rd8, %rd7;
	{ // callseq 0, 0
	.param .b64 param0;
	st.param.b64 	[param0], %rd8;
	.param .b64 param1;
	st.param.b64 	[param1], %rd2;
	.param .b32 retval0;
	call.uni (retval0), 
	vprintf, 
	(
	param0, 
	param1
	);
	ld.param.b32 	%r13, [retval0];
	} // callseq 0
$L__BB2_2:
	bar.sync 	0;
	ret;

}


// ===== COMPILED SASS (sm_100) =====

	.target	sm_100

	.elftype	@"ET_EXEC"


//--------------------- .note.nv.tkinfo           --------------------------
	.section	.note.nv.tkinfo,"",@"SHT_NOTE"
	.sectionflags	@"SHF_NOTE_NV_TKINFO"
	.tkinfo
        /*0018*/ 	.word	0x00000002
        /*0030*/ 	.string	""
        /*0030*/ 	.string	"ptxas"
        /*0030*/ 	.string	"Cuda compilation tools, release 13.0, V13.0.88"
        /*0030*/ 	.string	"Build cuda_13.0.r13.0/compiler.36424714_0"
        /*0030*/ 	.string	"-arch sm_100 -m 64 "



//--------------------- .note.nv.cuinfo           --------------------------
	.section	.note.nv.cuinfo,"",@"SHT_NOTE"
	.sectionflags	@"SHF_NOTE_NV_CUINFO"
        /*0018*/ 	.short	0x0002
        /*001a*/ 	.short	0x0064
        /*001c*/ 	.short	0x0082
	.zero		2


//--------------------- .nv.info                  --------------------------
	.section	.nv.info,"",@"SHT_CUDA_INFO"
	.align	4


	//----- nvinfo : EIATTR_REGCOUNT
	.align		4
        /*0000*/ 	.byte	0x04, 0x2f
        /*0002*/ 	.short	(.L_11 - .L_10)
	.align		4
.L_10:
        /*0004*/ 	.word	index@(_Z9init_randP17curandStateXORWOWm)
        /*0008*/ 	.word	0x0000001f


	//----- nvinfo : EIATTR_FRAME_SIZE
	.align		4
.L_11:
        /*000c*/ 	.byte	0x04, 0x11
        /*000e*/ 	.short	(.L_13 - .L_12)
	.align		4
.L_12:
        /*0010*/ 	.word	index@(_Z9init_randP17curandStateXORWOWm)
        /*0014*/ 	.word	0x00000000


	//----- nvinfo : EIATTR_REGCOUNT
	.align		4
.L_13:
        /*0018*/ 	.byte	0x04, 0x2f
        /*001a*/ 	.short	(.L_15 - .L_14)
	.align		4
.L_14:
        /*001c*/ 	.word	index@(_Z6updatePidPdS0_S0_S0_iP17curandStateXORWOW)
        /*0020*/ 	.word	0x00000016


	//----- nvinfo : EIATTR_FRAME_SIZE
	.align		4
.L_15:
        /*0024*/ 	.byte	0x04, 0x11
        /*0026*/ 	.short	(.L_17 - .L_16)
	.align		4
.L_16:
        /*0028*/ 	.word	index@(_Z6updatePidPdS0_S0_S0_iP17curandStateXORWOW)
        /*002c*/ 	.word	0x00000000


	//----- nvinfo : EIATTR_REGCOUNT
	.align		4
.L_17:
        /*0030*/ 	.byte	0x04, 0x2f
        /*0032*/ 	.short	(.L_19 - .L_18)
	.align		4
.L_18:
        /*0034*/ 	.word	index@(_Z10printstatePi)
        /*0038*/ 	.word	0x00000018


	//----- nvinfo : EIATTR_FRAME_SIZE
	.align		4
.L_19:
        /*003c*/ 	.byte	0x04, 0x11
        /*003e*/ 	.short	(.L_21 - .L_20)
	.align		4
.L_20:
        /*0040*/ 	.word	index@(_Z10printstatePi)
        /*0044*/ 	.word	0x00000010


	//----- nvinfo : EIATTR_MIN_STACK_SIZE
	.align		4
.L_21:
        /*0048*/ 	.byte	0x04, 0x12
        /*004a*/ 	.short	(.L_23 - .L_22)
	.align		4
.L_22:
        /*004c*/ 	.word	index@(_Z10printstatePi)
        /*0050*/ 	.word	0x00000010


	//----- nvinfo : EIATTR_MIN_STACK_SIZE
	.align		4
.L_23:
        /*0054*/ 	.byte	0x04, 0x12
        /*0056*/ 	.short	(.L_25 - .L_24)
	.align		4
.L_24:
        /*0058*/ 	.word	index@(_Z6updatePidPdS0_S0_S0_iP17curandStateXORWOW)
        /*005c*/ 	.word	0x00000000


	//----- nvinfo : EIATTR_MIN_STACK_SIZE
	.align		4
.L_25:
        /*0060*/ 	.byte	0x04, 0x12
        /*0062*/ 	.short	(.L_27 - .L_26)
	.align		4
.L_26:
        /*0064*/ 	.word	index@(_Z9init_randP17curandStateXORWOWm)
        /*0068*/ 	.word	0x00000000
.L_27:


//--------------------- .nv.compat                --------------------------
	.section	.nv.compat,"",@"SHT_CUDA_COMPAT_INFO"
	.align	4
        /*0000*/ 	.byte	0x02, 0x09, 0x00, 0x00, 0x02, 0x02, 0x01, 0x00, 0x02, 0x05, 0x05, 0x00, 0x03, 0x07, 0x01, 0x01
        /*0010*/ 	.byte	0x02, 0x03, 0x00, 0x00, 0x02, 0x06, 0x01, 0x00, 0x04, 0x0b, 0x08, 0x00, 0x01, 0x00, 0x00, 0x00
        /*0020*/ 	.byte	0x00, 0x00, 0x00, 0x00


//--------------------- .nv.info._Z10printstatePi --------------------------
	.section	.nv.info._Z10printstatePi,"",@"SHT_CUDA_INFO"
	.sectionflags	@""
	.align	4


	//----- nvinfo : EIATTR_CUDA_API_VERSION
	.align		4
        /*0000*/ 	.byte	0x04, 0x37
        /*0002*/ 	.short	(.L_29 - .L_28)
.L_28:
        /*0004*/ 	.word	0x00000082


	//----- nvinfo : EIATTR_KPARAM_INFO
	.align		4
.L_29:
        /*0008*/ 	.byte	0x04, 0x17
        /*000a*/ 	.short	(.L_31 - .L_30)
.L_30:
        /*000c*/ 	.word	0x00000000
        /*0010*/ 	.short	0x0000
        /*0012*/ 	.short	0x0000
        /*0014*/ 	.byte	0x00, 0xf5, 0x21, 0x00


	//----- nvinfo : EIATTR_SPARSE_MMA_MASK
	.align		4
.L_31:
        /*0018*/ 	.byte	0x03, 0x50
        /*001a*/ 	.short	0x0000


	//----- nvinfo : EIATTR_MAXREG_COUNT
	.align		4
        /*001c*/ 	.byte	0x03, 0x1b
        /*001e*/ 	.short	0x00ff


	//----- nvinfo : EIATTR_NUM_BARRIERS
	.align		4
        /*0020*/ 	.byte	0x02, 0x4c
        /*0022*/ 	.byte	0x01
	.zero		1


	//----- nvinfo : EIATTR_EXTERNS
	.align		4
        /*0024*/ 	.byte	0x04, 0x0f
        /*0026*/ 	.short	(.L_33 - .L_32)


	//   ....[0]....
	.align		4
.L_32:
        /*0028*/ 	.word	index@(vprintf)


	//----- nvinfo : EIATTR_MERCURY_ISA_VERSION
	.align		4
.L_33:
        /*002c*/ 	.byte	0x03, 0x5f
        /*002e*/ 	.short	0x0101


	//----- nvinfo : EIATTR_VRC_CTA_INIT_COUNT
	.align		4
        /*0030*/ 	.byte	0x02, 0x4a
	.zero		1
	.zero		1


	//----- nvinfo : EIATTR_SYSCALL_OFFSETS
	.align		4
        /*0034*/ 	.byte	0x04, 0x46
        /*0036*/ 	.short	(.L_35 - .L_34)


	//   ....[0]....
.L_34:
        /*0038*/ 	.word	0x000001e0


	//----- nvinfo : EIATTR_EXIT_INSTR_OFFSETS
	.align		4
.L_35:
        /*003c*/ 	.byte	0x04, 0x1c
        /*003e*/ 	.short	(.L_37 - .L_36)


	//   ....[0]....
.L_36:
        /*0040*/ 	.word	0x00000210


	//----- nvinfo : EIATTR_CRS_STACK_SIZE
	.align		4
.L_37:
        /*0044*/ 	.byte	0x04, 0x1e
        /*0046*/ 	.short	(.L_39 - .L_38)
.L_38:
        /*0048*/ 	.word	0x00000000


	//----- nvinfo : EIATTR_CBANK_PARAM_SIZE
	.align		4
.L_39:
        /*004c*/ 	.byte	0x03, 0x19
        /*004e*/ 	.short	0x0008


	//----- nvinfo : EIATTR_PARAM_CBANK
	.align		4
        /*0050*/ 	.byte	0x04, 0x0a
        /*0052*/ 	.short	(.L_41 - .L_40)
	.align		4
.L_40:
        /*0054*/ 	.word	index@(.nv.constant0._Z10printstatePi)
        /*0058*/ 	.short	0x0380
        /*005a*/ 	.short	0x0008


	//----- nvinfo : EIATTR_SW_WAR
	.align		4
.L_41:
        /*005c*/ 	.byte	0x04, 0x36
        /*005e*/ 	.short	(.L_43 - .L_42)
.L_42:
        /*0060*/ 	.word	0x00000008
.L_43:


//--------------------- .nv.info._Z6updatePidPdS0_S0_S0_iP17curandStateXORWOW --------------------------
	.section	.nv.info._Z6updatePidPdS0_S0_S0_iP17curandStateXORWOW,"",@"SHT_CUDA_INFO"
	.sectionflags	@""
	.align	4


	//----- nvinfo : EIATTR_CUDA_API_VERSION
	.align		4
        /*0000*/ 	.byte	0x04, 0x37
        /*0002*/ 	.short	(.L_45 - .L_44)
.L_44:
        /*0004*/ 	.word	0x00000082


	//----- nvinfo : EIATTR_KPARAM_INFO
	.align		4
.L_45:
        /*0008*/ 	.byte	0x04, 0x17
        /*000a*/ 	.short	(.L_47 - .L_46)
.L_46:
        /*000c*/ 	.word	0x00000000
        /*0010*/ 	.short	0x0007
        /*0012*/ 	.short	0x0038
        /*0014*/ 	.byte	0x00, 0xf5, 0x21, 0x00


	//----- nvinfo : EIATTR_KPARAM_INFO
	.align		4
.L_47:
        /*0018*/ 	.byte	0x04, 0x17
        /*001a*/ 	.short	(.L_49 - .L_48)
.L_48:
        /*001c*/ 	.word	0x00000000
        /*0020*/ 	.short	0x0006
        /*0022*/ 	.short	0x0030
        /*0024*/ 	.byte	0x00, 0xf0, 0x11, 0x00


	//----- nvinfo : EIATTR_KPARAM_INFO
	.align		4
.L_49:
        /*0028*/ 	.byte	0x04, 0x17
        /*002a*/ 	.short	(.L_51 - .L_50)
.L_50:
        /*002c*/ 	.word	0x00000000
        /*0030*/ 	.short	0x0005
        /*0032*/ 	.short	0x0028
        /*0034*/ 	.byte	0x00, 0xf5, 0x21, 0x00


	//----- nvinfo : EIATTR_KPARAM_INFO
	.align		4
.L_51:
        /*0038*/ 	.byte	0x04, 0x17
        /*003a*/ 	.short	(.L_53 - .L_52)
.L_52:
        /*003c*/ 	.word	0x00000000
        /*0040*/ 	.short	0x0004
        /*0042*/ 	.short	0x0020
        /*0044*/ 	.byte	0x00, 0xf5, 0x21, 0x00


	//----- nvinfo : EIATTR_KPARAM_INFO
	.align		4
.L_53:
        /*0048*/ 	.byte	0x04, 0x17
        /*004a*/ 	.short	(.L_55 - .L_54)
.L_54:
        /*004c*/ 	.word	0x00000000
        /*0050*/ 	.short	0x0003
        /*0052*/ 	.short	0x0018
        /*0054*/ 	.byte	0x00, 0xf5, 0x21, 0x00


	//----- nvinfo : EIATTR_KPARAM_INFO
	.align		4
.L_55:
        /*0058*/ 	.byte	0x04, 0x17
        /*005a*/ 	.short	(.L_57 - .L_56)
.L_56:
        /*005c*/ 	.word	0x00000000
        /*0060*/ 	.short	0x0002
        /*0062*/ 	.short	0x0010
        /*0064*/ 	.byte	0x00, 0xf5, 0x21, 0x00


	//----- nvinfo : EIATTR_KPARAM_INFO
	.align		4
.L_57:
        /*0068*/ 	.byte	0x04, 0x17
        /*006a*/ 	.short	(.L_59 - .L_58)
.L_58:
        /*006c*/ 	.word	0x00000000
        /*0070*/ 	.short	0x0001
        /*0072*/ 	.short	0x0008
        /*0074*/ 	.byte	0x00, 0xf0, 0x21, 0x00


	//----- nvinfo : EIATTR_KPARAM_INFO
	.align		4
.L_59:
        /*0078*/ 	.byte	0x04, 0x17
        /*007a*/ 	.short	(.L_61 - .L_60)
.L_60:
        /*007c*/ 	.word	0x00000000
        /*0080*/ 	.short	0x0000
        /*0082*/ 	.short	0x0000
        /*0084*/ 	.byte	0x00, 0xf5, 0x21, 0x00


	//----- nvinfo : EIATTR_SPARSE_MMA_MASK
	.align		4
.L_61:
        /*0088*/ 	.byte	0x03, 0x50
        /*008a*/ 	.short	0x0000


	//----- nvinfo : EIATTR_MAXREG_COUNT
	.align		4
        /*008c*/ 	.byte	0x03, 0x1b
        /*008e*/ 	.short	0x00ff


	//----- nvinfo : EIATTR_NUM_BARRIERS
	.align		4
        /*0090*/ 	.byte	0x02, 0x4c
        /*0092*/ 	.byte	0x01
	.zero		1


	//----- nvinfo : EIATTR_MERCURY_ISA_VERSION
	.align		4
        /*0094*/ 	.byte	0x03, 0x5f
        /*0096*/ 	.short	0x0101


	//----- nvinfo : EIATTR_VRC_CTA_INIT_COUNT
	.align		4
        /*0098*/ 	.byte	0x02, 0x4a
	.zero		1
	.zero		1


	//----- nvinfo : EIATTR_EXIT_INSTR_OFFSETS
	.align		4
        /*009c*/ 	.byte	0x04, 0x1c
        /*009e*/ 	.short	(.L_63 - .L_62)


	//   ....[0]....
.L_62:
        /*00a0*/ 	.word	0x00001310


	//----- nvinfo : EIATTR_CRS_STACK_SIZE
	.align		4
.L_63:
        /*00a4*/ 	.byte	0x04, 0x1e
        /*00a6*/ 	.short	(.L_65 - .L_64)
.L_64:
        /*00a8*/ 	.word	0x00000000


	//----- nvinfo : EIATTR_CBANK_PARAM_SIZE
	.align		4
.L_65:
        /*00ac*/ 	.byte	0x03, 0x19
        /*00ae*/ 	.short	0x0040


	//----- nvinfo : EIATTR_PARAM_CBANK
	.align		4
        /*00b0*/ 	.byte	0x04, 0x0a
        /*00b2*/ 	.short	(.L_67 - .L_66)
	.align		4
.L_66:
        /*00b4*/ 	.word	index@(.nv.constant0._Z6updatePidPdS0_S0_S0_iP17curandStateXORWOW)
        /*00b8*/ 	.short	0x0380
        /*00ba*/ 	.short	0x0040


	//----- nvinfo : EIATTR_SW_WAR
	.align		4
.L_67:
        /*00bc*/ 	.byte	0x04, 0x36
        /*00be*/ 	.short	(.L_69 - .L_68)
.L_68:
        /*00c0*/ 	.word	0x00000008
.L_69:


//--------------------- .nv.info._Z9init_randP17curandStateXORWOWm --------------------------
	.section	.nv.info._Z9init_randP17curandStateXORWOWm,"",@"SHT_CUDA_INFO"
	.sectionflags	@""
	.align	4


	//----- nvinfo : EIATTR_CUDA_API_VERSION
	.align		4
        /*0000*/ 	.byte	0x04, 0x37
        /*0002*/ 	.short	(.L_71 - .L_70)
.L_70:
        /*0004*/ 	.word	0x00000082


	//----- nvinfo : EIATTR_KPARAM_INFO
	.align		4
.L_71:
        /*0008*/ 	.byte	0x04, 0x17
        /*000a*/ 	.short	(.L_73 - .L_72)
.L_72:
        /*000c*/ 	.word	0x00000000
        /*0010*/ 	.short	0x0001
        /*0012*/ 	.short	0x0008
        /*0014*/ 	.byte	0x00, 0xf0, 0x21, 0x00


	//----- nvinfo : EIATTR_KPARAM_INFO
	.align		4
.L_73:
        /*0018*/ 	.byte	0x04, 0x17
        /*001a*/ 	.short	(.L_75 - .L_74)
.L_74:
        /*001c*/ 	.word	0x00000000
        /*0020*/ 	.short	0x0000
        /*0022*/ 	.short	0x0000
        /*0024*/ 	.byte	0x00, 0xf5, 0x21, 0x00


	//----- nvinfo : EIATTR_SPARSE_MMA_MASK
	.align		4
.L_75:
        /*0028*/ 	.byte	0x03, 0x50
        /*002a*/ 	.short	0x0000


	//----- nvinfo : EIATTR_MAXREG_COUNT
	.align		4
        /*002c*/ 	.byte	0x03, 0x1b
        /*002e*/ 	.short	0x00ff


	//----- nvinfo : EIATTR_NUM_BARRIERS
	.align		4
        /*0030*/ 	.byte	0x02, 0x4c
        /*0032*/ 	.byte	0x01
	.zero		1


	//----- nvinfo : EIATTR_MERCURY_ISA_VERSION
	.align		4
        /*0034*/ 	.byte	0x03, 0x5f
        /*0036*/ 	.short	0x0101


	//----- nvinfo : EIATTR_VRC_CTA_INIT_COUNT
	.align		4
        /*0038*/ 	.byte	0x02, 0x4a
	.zero		1
	.zero		1


	//----- nvinfo : EIATTR_EXIT_INSTR_OFFSETS
	.align		4
        /*003c*/ 	.byte	0x04, 0x1c
        /*003e*/ 	.short	(.L_77 - .L_76)


	//   ....[0]....
.L_76:
        /*0040*/ 	.word	0x00000f20


	//----- nvinfo : EIATTR_CRS_STACK_SIZE
	.align		4
.L_77:
        /*0044*/ 	.byte	0x04, 0x1e
        /*0046*/ 	.short	(.L_79 - .L_78)
.L_78:
        /*0048*/ 	.word	0x00000000


	//----- nvinfo : EIATTR_CBANK_PARAM_SIZE
	.align		4
.L_79:
        /*004c*/ 	.byte	0x03, 0x19
        /*004e*/ 	.short	0x0010


	//----- nvinfo : EIATTR_PARAM_CBANK
	.align		4
        /*0050*/ 	.byte	0x04, 0x0a
        /*0052*/ 	.short	(.L_81 - .L_80)
	.align		4
.L_80:
        /*0054*/ 	.word	index@(.nv.constant0._Z9init_randP17curandStateXORWOWm)
        /*0058*/ 	.short	0x0380
        /*005a*/ 	.short	0x0010


	//----- nvinfo : EIATTR_SW_WAR
	.align		4
.L_81:
        /*005c*/ 	.byte	0x04, 0x36
        /*005e*/ 	.short	(.L_83 - .L_82)
.L_82:
        /*0060*/ 	.word	0x00000008
.L_83:


//--------------------- .nv.callgraph             --------------------------
	.section	.nv.callgraph,"",@"SHT_CUDA_CALLGRAPH"
	.align	4
	.sectionentsize	8
	.align		4
        /*0000*/ 	.word	0x00000000
	.align		4
        /*0004*/ 	.word	0xffffffff
	.align		4
        /*0008*/ 	.word	index@(_Z10printstatePi)
	.align		4
        /*000c*/ 	.word	index@(vprintf)
	.align		4
        /*0010*/ 	.word	0x00000000
	.align		4
        /*0014*/ 	.word	0xfffffffe
	.align		4
        /*0018*/ 	.word	0x00000000
	.align		4
        /*001c*/ 	.word	0xfffffffd
	.align		4
        /*0020*/ 	.word	0x00000000
	.align		4
        /*0024*/ 	.word	0xfffffffc


//--------------------- .nv.constant4             --------------------------
	.section	.nv.constant4,"a",@progbits
	.align	8
	.align		8
.nv.constant4:
        /*0000*/ 	.dword	vprintf
	.align		8
        /*0008*/ 	.dword	precalc_xorwow_matrix
	.align		8
        /*0010*/ 	.dword	precalc_xorwow_offset_matrix
	.align		8
        /*0018*/ 	.dword	mrg32k3aM1
	.align		8
        /*0020*/ 	.dword	mrg32k3aM2
	.align		8
        /*0028*/ 	.dword	mrg32k3aM1SubSeq
	.align		8
        /*0030*/ 	.dword	mrg32k3aM2SubSeq
	.align		8
        /*0038*/ 	.dword	mrg32k3aM1Seq
	.align		8
        /*0040*/ 	.dword	mrg32k3aM2Seq
	.align		8
        /*0048*/ 	.dword	$str


//--------------------- .nv.constant3             --------------------------
	.section	.nv.constant3,"a",@progbits
	.align	8
.nv.constant3:
	.type		__cr_lgamma_table,@object
	.size		__cr_lgamma_table,(.L_8 - __cr_lgamma_table)
__cr_lgamma_table:
        /*0000*/ 	.byte	0x00, 0x00, 0x00, 0x00, 0x00, 0x00, 0x00, 0x00, 0x00, 0x00, 0x00, 0x00, 0x00, 0x00, 0x00, 0x00
        /*0010*/ 	.byte	0xef, 0x39, 0xfa, 0xfe, 0x42, 0x2e, 0xe6, 0x3f, 0x02, 0x20, 0x2a, 0xfa, 0x0b, 0xab, 0xfc, 0x3f
        /*0020*/ 	.byte	0xf9, 0x2c, 0x92, 0x7c, 0xa7, 0x6c, 0x09, 0x40, 0xc9, 0x79, 0x44, 0x3c, 0x64, 0x26, 0x13, 0x40
        /*0030*/ 	.byte	0xca, 0x01, 0xcf, 0x3a, 0x27, 0x51, 0x1a, 0x40, 0x30, 0xcc, 0x2d, 0xf3, 0xe1, 0x0c, 0x21, 0x40
        /*0040*/ 	.byte	0x0d, 0xb7, 0xfc, 0x82, 0x8e, 0x35, 0x25, 0x40
.L_8:


//--------------------- .text._Z10printstatePi    --------------------------
	.section	.text._Z10printstatePi,"ax",@progbits
	.align	128
        .global         _Z10printstatePi
        .type           _Z10printstatePi,@function
        .size           _Z10printstatePi,(.L_x_34 - _Z10printstatePi)
        .other          _Z10printstatePi,@"STO_CUDA_ENTRY STV_DEFAULT"
_Z10printstatePi:
.text._Z10printstatePi:
[----:B------:R-:W0:Y:S01]  /*0000*/  LDC R1, c[0x0][0x37c] ;  /* 0x0000df00ff017b82 */ /* 0x000e220000000800 */
[----:B------:R-:W1:Y:S01]  /*0010*/  S2R R0, SR_TID.Y ;  /* 0x0000000000007919 */ /* 0x000e620000002200 */
[----:B------:R-:W2:Y:S06]  /*0020*/  LDCU UR5, c[0x0][0x2fc] ;  /* 0x00005f80ff0577ac */ /* 0x000eac0008000800 */
[----:B------:R-:W3:Y:S01]  /*0030*/  LDC R2, c[0x0][0x360] ;  /* 0x0000d800ff027b82 */ /* 0x000ee20000000800 */
[----:B0-----:R-:W-:Y:S01]  /*0040*/  VIADD R1, R1, 0xfffffff0 ;  /* 0xfffffff001017836 */ /* 0x001fe20000000000 */
[----:B------:R-:W3:Y:S01]  /*0050*/  S2R R5, SR_TID.X ;  /* 0x0000000000057919 */ /* 0x000ee20000002100 */
[----:B------:R-:W0:Y:S05]  /*0060*/  LDCU UR4, c[0x0][0x2f8] ;  /* 0x00005f00ff0477ac */ /* 0x000e2a0008000800 */
[----:B------:R-:W1:Y:S08]  /*0070*/  S2UR UR7, SR_CTAID.Y ;  /* 0x00000000000779c3 */ /* 0x000e700000002600 */
[----:B------:R-:W1:Y:S01]  /*0080*/  LDC R3, c[0x0][0x364] ;  /* 0x0000d900ff037b82 */ /* 0x000e620000000800 */
[----:B0-----:R-:W-:-:S07]  /*0090*/  IADD3 R6, P1, PT, R1, UR4, RZ ;  /* 0x0000000401067c10 */ /* 0x001fce000ff3e0ff */
[----:B------:R-:W3:Y:S01]  /*00a0*/  S2UR UR6, SR_CTAID.X ;  /* 0x00000000000679c3 */ /* 0x000ee20000002500 */
[----:B--2---:R-:W-:Y:S01]  /*00b0*/  IADD3.X R7, PT, PT, RZ, UR5, RZ, P1, !PT ;  /* 0x00000005ff077c10 */ /* 0x004fe20008ffe4ff */
[----:B-1----:R-:W-:-:S05]  /*00c0*/  IMAD R3, R3, UR7, R0 ;  /* 0x0000000703037c24 */ /* 0x002fca000f8e0200 */
[----:B------:R-:W-:Y:S01]  /*00d0*/  ISETP.GT.U32.AND P0, PT, R3, 0x3ff, PT ;  /* 0x000003ff0300780c */ /* 0x000fe20003f04070 */
[----:B---3--:R-:W-:-:S05]  /*00e0*/  IMAD R2, R2, UR6, R5 ;  /* 0x0000000602027c24 */ /* 0x008fca000f8e0205 */
[----:B------:R-:W-:-:S13]  /*00f0*/  ISETP.GT.OR P0, PT, R2, 0x3ff, P0 ;  /* 0x000003ff0200780c */ /* 0x000fda0000704670 */
[----:B------:R-:W-:Y:S05]  /*0100*/  @P0 BRA `(.L_x_0) ;  /* 0x0000000000380947 */ /* 0x000fea0003800000 */
[----:B------:R-:W0:Y:S01]  /*0110*/  LDC.64 R8, c[0x0][0x380] ;  /* 0x0000e000ff087b82 */ /* 0x000e220000000a00 */
[----:B------:R-:W1:Y:S01]  /*0120*/  LDCU.64 UR4, c[0x0][0x358] ;  /* 0x00006b00ff0477ac */ /* 0x000e620008000a00 */
[----:B------:R-:W-:-:S04]  /*0130*/  IMAD R5, R3, 0x400, R2 ;  /* 0x0000040003057824 */ /* 0x000fc800078e0202 */
[----:B0-----:R-:W-:-:S06]  /*0140*/  IMAD.WIDE R8, R5, 0x4, R8 ;  /* 0x0000000405087825 */ /* 0x001fcc00078e0208 */
[----:B-1----:R-:W2:Y:S01]  /*0150*/  LDG.E R8, desc[UR4][R8.64] ;  /* 0x0000000408087981 */ /* 0x002ea2000c1e1900 */
[----:B------:R-:W-:Y:S01]  /*0160*/  MOV R0, 0x0 ;  /* 0x0000000000007802 */ /* 0x000fe20000000f00 */
[----:B------:R-:W0:Y:S02]  /*0170*/  LDCU.64 UR4, c[0x4][0x48] ;  /* 0x01000900ff0477ac */ /* 0x000e240008000a00 */
[----:B------:R1:W-:Y:S01]  /*0180*/  STL.64 [R1], R2 ;  /* 0x0000000201007387 */ /* 0x0003e20000100a00 */
[----:B------:R1:W3:Y:S01]  /*0190*/  LDC.64 R10, c[0x4][R0] ;  /* 0x01000000000a7b82 */ /* 0x0002e20000000a00 */
[----:B0-----:R-:W-:Y:S01]  /*01a0*/  MOV R4, UR4 ;  /* 0x0000000400047c02 */ /* 0x001fe20008000f00 */
[----:B------:R-:W-:Y:S01]  /*01b0*/  IMAD.U32 R5, RZ, RZ, UR5 ;  /* 0x00000005ff057e24 */ /* 0x000fe2000f8e00ff */
[----:B--23--:R1:W-:Y:S06]  /*01c0*/  STL [R1+0x8], R8 ;  /* 0x0000080801007387 */ /* 0x00c3ec0000100800 */
[----:B------:R-:W-:-:S07]  /*01d0*/  LEPC R20, `(.L_x_0) ;  /* 0x000000001014794e */ /* 0x000fce0000000000 */
[----:B-1----:R-:W-:Y:S05]  /*01e0*/  CALL.ABS.NOINC R10 ;  /* 0x000000000a007343 */ /* 0x002fea0003c00000 */
.L_x_0:
[----:B------:R-:W-:Y:S05]  /*01f0*/  WARPSYNC.ALL ;  /* 0x0000000000007948 */ /* 0x000fea0003800000 */
[----:B------:R-:W-:Y:S06]  /*0200*/  BAR.SYNC.DEFER_BLOCKING 0x0 ;  /* 0x0000000000007b1d */ /* 0x000fec0000010000 */
[----:B------:R-:W-:Y:S05]  /*0210*/  EXIT ;  /* 0x000000000000794d */ /* 0x000fea0003800000 */
.L_x_1:
[----:B------:R-:W-:-:S00]  /*0220*/  BRA `(.L_x_1) ;  /* 0xfffffffc00fc7947 */ /* 0x000fc0000383ffff */
[----:B------:R-:W-:-:S00]  /*0230*/  NOP ;  /* 0x0000000000007918 */ /* 0x000fc00000000000 */
        /* <DEDUP_REMOVED lines=12> */
.L_x_34:


//--------------------- .text._Z6updatePidPdS0_S0_S0_iP17curandStateXORWOW --------------------------
	.section	.text._Z6updatePidPdS0_S0_S0_iP17curandStateXORWOW,"ax",@progbits
	.align	128
        .global         _Z6updatePidPdS0_S0_S0_iP17curandStateXORWOW
        .type           _Z6updatePidPdS0_S0_S0_iP17curandStateXORWOW,@function
        .size           _Z6updatePidPdS0_S0_S0_iP17curandStateXORWOW,(.L_x_35 - _Z6updatePidPdS0_S0_S0_iP17curandStateXORWOW)
        .other          _Z6updatePidPdS0_S0_S0_iP17curandStateXORWOW,@"STO_CUDA_ENTRY STV_DEFAULT"
_Z6updatePidPdS0_S0_S0_iP17curandStateXORWOW:
.text._Z6updatePidPdS0_S0_S0_iP17curandStateXORWOW:
[----:B------:R-:W-:Y:S01]  /*0000*/  LDC R1, c[0x0][0x37c] ;  /* 0x0000df00ff017b82 */ /* 0x000fe20000000800 */
[----:B------:R-:W0:Y:S07]  /*0010*/  S2R R13, SR_TID.X ;  /* 0x00000000000d7919 */ /* 0x000e2e0000002100 */
[----:B------:R-:W0:Y:S01]  /*0020*/  S2UR UR4, SR_CTAID.X ;  /* 0x00000000000479c3 */ /* 0x000e220000002500 */
[----:B------:R-:W1:Y:S07]  /*0030*/  S2R R12, SR_TID.Y ;  /* 0x00000000000c7919 */ /* 0x000e6e0000002200 */
[----:B------:R-:W-:Y:S08]  /*0040*/  BAR.SYNC.DEFER_BLOCKING 0x0 ;  /* 0x0000000000007b1d */ /* 0x000ff00000010000 */
[----:B------:R-:W0:Y:S08]  /*0050*/  LDC R0, c[0x0][0x360] ;  /* 0x0000d800ff007b82 */ /* 0x000e300000000800 */
[----:B------:R-:W1:Y:S08]  /*0060*/  S2UR UR6, SR_CTAID.Y ;  /* 0x00000000000679c3 */ /* 0x000e700000002600 */
[----:B------:R-:W1:Y:S08]  /*0070*/  LDC R3, c[0x0][0x364] ;  /* 0x0000d900ff037b82 */ /* 0x000e700000000800 */
[----:B------:R-:W2:Y:S01]  /*0080*/  LDC.64 R4, c[0x0][0x380] ;  /* 0x0000e000ff047b82 */ /* 0x000ea20000000a00 */
[----:B0-----:R-:W-:Y:S01]  /*0090*/  IMAD R9, R0, UR4, R13 ;  /* 0x0000000400097c24 */ /* 0x001fe2000f8e020d */
[----:B------:R-:W0:Y:S04]  /*00a0*/  LDCU.64 UR4, c[0x0][0x358] ;  /* 0x00006b00ff0477ac */ /* 0x000e280008000a00 */
[----:B------:R-:W-:Y:S01]  /*00b0*/  ISETP.NE.AND P0, PT, R9, RZ, PT ;  /* 0x000000ff0900720c */ /* 0x000fe20003f05270 */
[----:B-1----:R-:W-:-:S04]  /*00c0*/  IMAD R6, R3, UR6, R12 ;  /* 0x0000000603067c24 */ /* 0x002fc8000f8e020c */
[----:B------:R-:W-:-:S08]  /*00d0*/  IMAD R0, R9, 0x400, R6 ;  /* 0x0000040009007824 */ /* 0x000fd000078e0206 */
[----:B--2---:R-:W-:-:S04]  /*00e0*/  @!P0 IMAD.WIDE.U32 R2, R0, 0x4, R4 ;  /* 0x0000000400028825 */ /* 0x004fc800078e0004 */
[----:B------:R-:W-:Y:S02]  /*00f0*/  IMAD.WIDE R4, R0, 0x4, R4 ;  /* 0x0000000400047825 */ /* 0x000fe400078e0204 */
[----:B0-----:R-:W2:Y:S04]  /*0100*/  @!P0 LDG.E R3, desc[UR4][R2.64+0x3ff000] ;  /* 0x3ff0000402038981 */ /* 0x001ea8000c1e1900 */
[----:B------:R-:W3:Y:S01]  /*0110*/  LDG.E R7, desc[UR4][R4.64] ;  /* 0x0000000404077981 */ /* 0x000ee2000c1e1900 */
[----:B------:R-:W-:Y:S01]  /*0120*/  MOV R8, 0x400 ;  /* 0x0000040000087802 */ /* 0x000fe20000000f00 */
[----:B------:R-:W-:Y:S04]  /*0130*/  BSSY.RECONVERGENT B1, `(.L_x_2) ;  /* 0x0000018000017945 */ /* 0x000fe80003800200 */
[----:B------:R-:W-:Y:S01]  /*0140*/  BSSY.RELIABLE B0, `(.L_x_3) ;  /* 0x0000014000007945 */ /* 0x000fe20003800100 */
[----:B------:R-:W0:Y:S02]  /*0150*/  S2R R11, SR_CgaCtaId ;  /* 0x00000000000b7919 */ /* 0x000e240000008800 */
[----:B0-----:R-:W-:-:S05]  /*0160*/  LEA R10, R11, R8, 0x18 ;  /* 0x000000080b0a7211 */ /* 0x001fca00078ec0ff */
[----:B------:R-:W-:Y:S01]  /*0170*/  IMAD R11, R13, 0x88, R10 ;  /* 0x000000880d0b7824 */ /* 0x000fe200078e020a */
[----:B------:R-:W-:-:S03]  /*0180*/  LEA R10, R12, R10, 0x2 ;  /* 0x0000000a0c0a7211 */ /* 0x000fc600078e10ff */
[----:B------:R-:W-:-:S05]  /*0190*/  IMAD R8, R12, 0x4, R11 ;  /* 0x000000040c087824 */ /* 0x000fca00078e020b */
[----:B--2---:R0:W-:Y:S04]  /*01a0*/  @!P0 STS [R8+0x4], R3 ;  /* 0x0000040308008388 */ /* 0x0041e80000000800 */
[----:B---3--:R0:W-:Y:S01]  /*01b0*/  STS [R8+0x8c], R7 ;  /* 0x00008c0708007388 */ /* 0x0081e20000000800 */
[----:B------:R-:W-:Y:S05]  /*01c0*/  @!P0 BRA `(.L_x_4) ;  /* 0x0000000000208947 */ /* 0x000fea0003800000 */
[----:B------:R-:W-:Y:S02]  /*01d0*/  ISETP.NE.AND P0, PT, R13, RZ, PT ;  /* 0x000000ff0d00720c */ /* 0x000fe40003f05270 */
[----:B------:R-:W-:-:S11]  /*01e0*/  ISETP.NE.AND P1, PT, R9, 0x3ff, PT ;  /* 0x000003ff0900780c */ /* 0x000fd60003f25270 */
[----:B0-----:R-:W2:Y:S04]  /*01f0*/  @!P0 LDG.E R3, desc[UR4][R4.64+-0x1000] ;  /* 0xfff0000404038981 */ /* 0x001ea8000c1e1900 */
[----:B------:R-:W3:Y:S01]  /*0200*/  @!P1 LDG.E R7, desc[UR4][R4.64+-0x3ff000] ;  /* 0xc010000404079981 */ /* 0x000ee2000c1e1900 */
[----:B------:R-:W-:Y:S05]  /*0210*/  @!P1 BREAK.RELIABLE B0 ;  /* 0x0000000000009942 */ /* 0x000fea0003800100 */
[----:B--2---:R1:W-:Y:S04]  /*0220*/  @!P0 STS [R10+0x4], R3 ;  /* 0x000004030a008388 */ /* 0x0043e80000000800 */
[----:B---3--:R1:W-:Y:S01]  /*0230*/  @!P1 STS [R8+0x114], R7 ;  /* 0x0001140708009388 */ /* 0x0083e20000000800 */
[----:B------:R-:W-:Y:S05]  /*0240*/  @!P1 BRA `(.L_x_5) ;  /* 0x0000000000189947 */ /* 0x000fea0003800000 */
.L_x_4:
[----:B------:R-:W-:-:S13]  /*0250*/  ISETP.NE.AND P0, PT, R13, 0x1f, PT ;  /* 0x0000001f0d00780c */ /* 0x000fda0003f05270 */
[----:B------:R-:W-:Y:S05]  /*0260*/  @P0 BREAK.RELIABLE B0 ;  /* 0x0000000000000942 */ /* 0x000fea0003800100 */
[----:B------:R-:W-:Y:S05]  /*0270*/  @P0 BRA `(.L_x_5) ;  /* 0x00000000000c0947 */ /* 0x000fea0003800000 */
[----:B------:R-:W-:Y:S05]  /*0280*/  BSYNC.RELIABLE B0 ;  /* 0x0000000000007941 */ /* 0x000fea0003800100 */
.L_x_3:
[----:B01----:R-:W2:Y:S04]  /*0290*/  LDG.E R3, desc[UR4][R4.64+0xffc] ;  /* 0x000ffc0404037981 */ /* 0x003ea8000c1e1900 */
[----:B--2---:R2:W-:Y:S02]  /*02a0*/  STS [R10+0x118c], R3 ;  /* 0x00118c030a007388 */ /* 0x0045e40000000800 */
.L_x_5:
[----:B------:R-:W-:Y:S05]  /*02b0*/  BSYNC.RECONVERGENT B1 ;  /* 0x0000000000017941 */ /* 0x000fea0003800200 */
.L_x_2:
[----:B------:R-:W-:Y:S05]  /*02c0*/  WARPSYNC.ALL ;  /* 0x0000000000007948 */ /* 0x000fea0003800000 */
[----:B------:R-:W-:Y:S01]  /*02d0*/  ISETP.NE.AND P0, PT, R6, RZ, PT ;  /* 0x000000ff0600720c */ /* 0x000fe20003f05270 */
[----:B------:R-:W-:Y:S04]  /*02e0*/  BSSY.RECONVERGENT B2, `(.L_x_6) ;  /* 0x0000014000027945 */ /* 0x000fe80003800200 */
[----:B------:R-:W-:Y:S08]  /*02f0*/  BSSY.RELIABLE B1, `(.L_x_7) ;  /* 0x0000010000017945 */ /* 0x000ff00003800100 */
[----:B------:R-:W-:Y:S05]  /*0300*/  @P0 BRA `(.L_x_8) ;  /* 0x00000000000c0947 */ /* 0x000fea0003800000 */
[----:B012---:R-:W2:Y:S04]  /*0310*/  LDG.E R3, desc[UR4][R4.64+0xffc] ;  /* 0x000ffc0404037981 */ /* 0x007ea8000c1e1900 */
[----:B--2---:R1:W-:Y:S01]  /*0320*/  STS [R8+0x88], R3 ;  /* 0x0000880308007388 */ /* 0x0043e20000000800 */
[----:B------:R-:W-:Y:S05]  /*0330*/  BRA `(.L_x_9) ;  /* 0x0000000000207947 */ /* 0x000fea0003800000 */
.L_x_8:
[----:B------:R-:W-:Y:S02]  /*0340*/  ISETP.NE.AND P0, PT, R12, RZ, PT ;  /* 0x000000ff0c00720c */ /* 0x000fe40003f05270 */
[----:B------:R-:W-:-:S11]  /*0350*/  ISETP.NE.AND P1, PT, R6, 0x3ff, PT ;  /* 0x000003ff0600780c */ /* 0x000fd60003f25270 */
[----:B------:R-:W3:Y:S04]  /*0360*/  @!P0 LDG.E R2, desc[UR4][R4.64+-0x4] ;  /* 0xfffffc0404028981 */ /* 0x000ee8000c1e1900 */
[----:B012---:R-:W2:Y:S01]  /*0370*/  @!P1 LDG.E R3, desc[UR4][R4.64+-0xffc] ;  /* 0xfff0040404039981 */ /* 0x007ea2000c1e1900 */
[----:B------:R-:W-:Y:S05]  /*0380*/  @!P1 BREAK.RELIABLE B1 ;  /* 0x0000000000019942 */ /* 0x000fea0003800100 */
[----:B---3--:R0:W-:Y:S04]  /*0390*/  @!P0 STS [R11+0x88], R2 ;  /* 0x000088020b008388 */ /* 0x0081e80000000800 */
[----:B--2---:R0:W-:Y:S01]  /*03a0*/  @!P1 STS [R8+0x90], R3 ;  /* 0x0000900308009388 */ /* 0x0041e20000000800 */
[----:B------:R-:W-:Y:S05]  /*03b0*/  @!P1 BRA `(.L_x_10) ;  /* 0x0000000000189947 */ /* 0x000fea0003800000 */
.L_x_9:
[----:B------:R-:W-:-:S13]  /*03c0*/  ISETP.NE.AND P0, PT, R12, 0x1f, PT ;  /* 0x0000001f0c00780c */ /* 0x000fda0003f05270 */
[----:B------:R-:W-:Y:S05]  /*03d0*/  @P0 BREAK.RELIABLE B1 ;  /* 0x0000000000010942 */ /* 0x000fea0003800100 */
[----:B------:R-:W-:Y:S05]  /*03e0*/  @P0 BRA `(.L_x_10) ;  /* 0x00000000000c0947 */ /* 0x000fea0003800000 */
[----:B------:R-:W-:Y:S05]  /*03f0*/  BSYNC.RELIABLE B1 ;  /* 0x0000000000017941 */ /* 0x000fea0003800100 */
.L_x_7:
[----:B0-----:R-:W2:Y:S04]  /*0400*/  LDG.E R2, desc[UR4][R4.64+0x4] ;  /* 0x0000040404027981 */ /* 0x001ea8000c1e1900 */
[----:B--2---:R2:W-:Y:S02]  /*0410*/  STS [R11+0x10c], R2 ;  /* 0x00010c020b007388 */ /* 0x0045e40000000800 */
.L_x_10:
[----:B------:R-:W-:Y:S05]  /*0420*/  BSYNC.RECONVERGENT B2 ;  /* 0x0000000000027941 */ /* 0x000fea0003800200 */
.L_x_6:
[----:B------:R-:W-:Y:S05]  /*0430*/  WARPSYNC.ALL ;  /* 0x0000000000007948 */ /* 0x000fea0003800000 */
[----:B012---:R-:W0:Y:S02]  /*0440*/  LDC.64 R2, c[0x0][0x3b8] ;  /* 0x0000ee00ff027b82 */ /* 0x007e240000000a00 */
[----:B0-----:R-:W-:-:S05]  /*0450*/  IMAD.WIDE R2, R0, 0x30, R2 ;  /* 0x0000003000027825 */ /* 0x001fca00078e0202 */
[----:B------:R-:W2:Y:S04]  /*0460*/  LDG.E.64 R10, desc[UR4][R2.64] ;  /* 0x00000004020a7981 */ /* 0x000ea8000c1e1b00 */
[----:B------:R-:W3:Y:S04]  /*0470*/  LDG.E.64 R6, desc[UR4][R2.64+0x10] ;  /* 0x0000100402067981 */ /* 0x000ee8000c1e1b00 */
[----:B------:R-:W4:Y:S01]  /*0480*/  LDG.E.64 R12, desc[UR4][R2.64+0x8] ;  /* 0x00000804020c7981 */ /* 0x000f22000c1e1b00 */
[----:B------:R-:W-:Y:S01]  /*0490*/  IMAD R9, R9, -0x3ff, R0 ;  /* 0xfffffc0109097824 */ /* 0x000fe200078e0200 */
[----:B------:R-:W-:Y:S01]  /*04a0*/  BSSY.RECONVERGENT B2, `(.L_x_11) ;  /* 0x000006c000027945 */ /* 0x000fe20003800200 */
[----:B--2---:R-:W-:-:S02]  /*04b0*/  SHF.R.U32.HI R14, RZ, 0x2, R11 ;  /* 0x00000002ff0e7819 */ /* 0x004fc4000001160b */
[----:B------:R-:W-:Y:S02]  /*04c0*/  IADD3 R10, PT, PT, R10, 0x587c5, RZ ;  /* 0x000587c50a0a7810 */ /* 0x000fe40007ffe0ff */
[----:B------:R-:W-:Y:S01]  /*04d0*/  LOP3.LUT R14, R14, R11, RZ, 0x3c, !PT ;  /* 0x0000000b0e0e7212 */ /* 0x000fe200078e3cff */
[----:B---3--:R-:W-:Y:S02]  /*04e0*/  IMAD.SHL.U32 R16, R7, 0x10, RZ ;  /* 0x0000001007107824 */ /* 0x008fe400078e00ff */
[----:B------:R-:W-:Y:S02]  /*04f0*/  IMAD.MOV.U32 R17, RZ, RZ, R6 ;  /* 0x000000ffff117224 */ /* 0x000fe400078e0006 */
[----:B------:R-:W-:-:S05]  /*0500*/  IMAD.SHL.U32 R11, R14, 0x2, RZ ;  /* 0x000000020e0b7824 */ /* 0x000fca00078e00ff */
[----:B------:R-:W-:Y:S02]  /*0510*/  LOP3.LUT R11, R7, R16, R11, 0x96, !PT ;  /* 0x00000010070b7212 */ /* 0x000fe400078e960b */
[----:B----4-:R-:W-:Y:S02]  /*0520*/  MOV R16, R13 ;  /* 0x0000000d00107202 */ /* 0x010fe40000000f00 */
[----:B------:R-:W-:Y:S01]  /*0530*/  LOP3.LUT R15, R11, R14, RZ, 0x3c, !PT ;  /* 0x0000000e0b0f7212 */ /* 0x000fe200078e3cff */
[----:B------:R-:W-:Y:S02]  /*0540*/  IMAD.MOV.U32 R14, RZ, RZ, R7 ;  /* 0x000000ffff0e7224 */ /* 0x000fe400078e0007 */
[----:B------:R-:W-:Y:S02]  /*0550*/  HFMA2 R7, -RZ, RZ, 0.1171875, 0 ;  /* 0x2f800000ff077431 */ /* 0x000fe400000001ff */
[----:B------:R-:W-:Y:S01]  /*0560*/  IMAD.MOV.U32 R11, RZ, RZ, R12 ;  /* 0x000000ffff0b7224 */ /* 0x000fe200078e000c */
[----:B------:R-:W-:Y:S01]  /*0570*/  LOP3.LUT R12, R9, 0x1, RZ, 0xc0, !PT ;  /* 0x00000001090c7812 */ /* 0x000fe200078ec0ff */
[----:B------:R-:W-:Y:S01]  /*0580*/  IMAD.IADD R6, R15, 0x1, R10 ;  /* 0x000000010f067824 */ /* 0x000fe200078e020a */
[----:B------:R0:W-:Y:S02]  /*0590*/  STG.E.64 desc[UR4][R2.64+0x8], R16 ;  /* 0x0000081002007986 */ /* 0x0001e4000c101b04 */
[----:B------:R-:W-:-:S02]  /*05a0*/  ISETP.NE.U32.AND P0, PT, R12, 0x1, PT ;  /* 0x000000010c00780c */ /* 0x000fc40003f05070 */
[----:B------:R-:W-:Y:S01]  /*05b0*/  I2FP.F32.U32 R6, R6 ;  /* 0x0000000600067245 */ /* 0x000fe20000201000 */
[----:B------:R0:W-:Y:S04]  /*05c0*/  STG.E.64 desc[UR4][R2.64], R10 ;  /* 0x0000000a02007986 */ /* 0x0001e8000c101b04 */
[----:B------:R-:W-:Y:S01]  /*05d0*/  FFMA R6, R6, R7, 1.1641532182693481445e-10 ;  /* 0x2f00000006067423 */ /* 0x000fe20000000007 */
[----:B------:R0:W-:Y:S05]  /*05e0*/  STG.E.64 desc[UR4][R2.64+0x10], R14 ;  /* 0x0000100e02007986 */ /* 0x0001ea000c101b04 */
[----:B------:R-:W1:Y:S01]  /*05f0*/  F2F.F64.F32 R6, R6 ;  /* 0x0000000600067310 */ /* 0x000e620000201800 */
[----:B------:R-:W-:Y:S06]  /*0600*/  BAR.SYNC.DEFER_BLOCKING 0x0 ;  /* 0x0000000000007b1d */ /* 0x000fec0000010000 */
[----:B------:R-:W-:Y:S05]  /*0610*/  @!P0 BRA `(.L_x_12) ;  /* 0x0000000400508947 */ /* 0x000fea0003800000 */
[----:B0-----:R-:W-:Y:S01]  /*0620*/  LDS R11, [R8+0x114] ;  /* 0x00011400080b7984 */ /* 0x001fe20000000800 */
[----:B------:R-:W-:Y:S03]  /*0630*/  BSSY.RELIABLE B3, `(.L_x_13) ;  /* 0x0000050000037945 */ /* 0x000fe60003800100 */
[----:B------:R-:W0:Y:S04]  /*0640*/  LDS R10, [R8+0x8c] ;  /* 0x00008c00080a7984 */ /* 0x000e280000000800 */
[----:B------:R-:W2:Y:S04]  /*0650*/  LDS R3, [R8+0x4] ;  /* 0x0000040008037984 */ /* 0x000ea80000000800 */
[----:B------:R-:W3:Y:S04]  /*0660*/  LDS R13, [R8+0x88] ;  /* 0x00008800080d7984 */ /* 0x000ee80000000800 */
[----:B------:R-:W4:Y:S01]  /*0670*/  LDS R15, [R8+0x90] ;  /* 0x00009000080f7984 */ /* 0x000f220000000800 */
[----:B0-----:R-:W-:-:S04]  /*0680*/  IMAD R11, R11, R10, RZ ;  /* 0x0000000a0b0b7224 */ /* 0x001fc800078e02ff */
[----:B--2---:R-:W-:-:S04]  /*0690*/  IMAD R3, R3, R10, R11 ;  /* 0x0000000a03037224 */ /* 0x004fc800078e020b */
[----:B---3--:R-:W-:-:S04]  /*06a0*/  IMAD R3, R13, R10, R3 ;  /* 0x0000000a0d037224 */ /* 0x008fc800078e0203 */
[----:B----4-:R-:W-:-:S04]  /*06b0*/  IMAD R3, R15, R10, R3 ;  /* 0x0000000a0f037224 */ /* 0x010fc800078e0203 */
[----:B------:R-:W-:-:S06]  /*06c0*/  IMAD.MOV R13, RZ, RZ, -R3 ;  /* 0x000000ffff0d7224 */ /* 0x000fcc00078e0a03 */
[----:B------:R-:W0:Y:S08]  /*06d0*/  I2F.F64 R12, R13 ;  /* 0x0000000d000c7312 */ /* 0x000e300000201c00 */
[----:B0-----:R-:W0:Y:S08]  /*06e0*/  F2I.F64.TRUNC R12, R12 ;  /* 0x0000000c000c7311 */ /* 0x001e30000030d100 */
[----:B0-----:R-:W0:Y:S02]  /*06f0*/  I2F.F64 R2, R12 ;  /* 0x0000000c00027312 */ /* 0x001e240000201c00 */
[----:B0-----:R-:W-:-:S08]  /*0700*/  DMUL R14, R2, -2 ;  /* 0xc0000000020e7828 */ /* 0x001fd00000000000 */
[----:B------:R-:W-:-:S14]  /*0710*/  DSETP.GEU.AND P0, PT, R14, RZ, PT ;  /* 0x000000ff0e00722a */ /* 0x000fdc0003f0e000 */
[----:B------:R-:W-:Y:S05]  /*0720*/  @!P0 BRA `(.L_x_14) ;  /* 0x0000000400008947 */ /* 0x000fea0003800000 */
[----:B------:R-:W0:Y:S01]  /*0730*/  LDCU.64 UR6, c[0x0][0x388] ;  /* 0x00007100ff0677ac */ /* 0x000e220008000a00 */
[----:B------:R-:W-:Y:S01]  /*0740*/  BSSY.RECONVERGENT B4, `(.L_x_15) ;  /* 0x000003b000047945 */ /* 0x000fe20003800200 */
[----:B0-----:R-:W-:Y:S01]  /*0750*/  DMUL R12, R14, -UR6 ;  /* 0x800000060e0c7c28 */ /* 0x001fe20008000000 */
[----:B------:R-:W-:Y:S01]  /*0760*/  UMOV UR6, 0xfefa39ef ;  /* 0xfefa39ef00067882 */ /* 0x000fe20000000000 */
[----:B------:R-:W-:Y:S01]  /*0770*/  IMAD.MOV.U32 R14, RZ, RZ, 0x652b82fe ;  /* 0x652b82feff0e7424 */ /* 0x000fe200078e00ff */
[----:B------:R-:W-:Y:S01]  /*0780*/  MOV R15, 0x3ff71547 ;  /* 0x3ff71547000f7802 */ /* 0x000fe20000000f00 */
[----:B------:R-:W-:-:S05]  /*0790*/  UMOV UR7, 0x3fe62e42 ;  /* 0x3fe62e4200077882 */ /* 0x000fca0000000000 */
[----:B------:R-:W-:Y:S01]  /*07a0*/  DFMA R14, R12, R14, 6.75539944105574400000e+15 ;  /* 0x433800000c0e742b */ /* 0x000fe2000000000e */
[----:B------:R-:W-:-:S07]  /*07b0*/  FSETP.GEU.AND P0, PT, |R13|, 4.1917929649353027344, PT ;  /* 0x4086232b0d00780b */ /* 0x000fce0003f0e200 */
[----:B------:R-:W-:-:S08]  /*07c0*/  DADD R16, R14, -6.75539944105574400000e+15 ;  /* 0xc33800000e107429 */ /* 0x000fd00000000000 */
[----:B------:R-:W-:Y:S01]  /*07d0*/  DFMA R18, R16, -UR6, R12 ;  /* 0x8000000610127c2b */ /* 0x000fe2000800000c */
[----:B------:R-:W-:Y:S01]  /*07e0*/  UMOV UR6, 0x3b39803f ;  /* 0x3b39803f00067882 */ /* 0x000fe20000000000 */
[----:B------:R-:W-:-:S06]  /*07f0*/  UMOV UR7, 0x3c7abc9e ;  /* 0x3c7abc9e00077882 */ /* 0x000fcc0000000000 */
[----:B------:R-:W-:Y:S01]  /*0800*/  DFMA R16, R16, -UR6, R18 ;  /* 0x8000000610107c2b */ /* 0x000fe20008000012 */
[----:B------:R-:W-:Y:S01]  /*0810*/  UMOV UR6, 0x69ce2bdf ;  /* 0x69ce2bdf00067882 */ /* 0x000fe20000000000 */
[----:B------:R-:W-:Y:S01]  /*0820*/  IMAD.MOV.U32 R18, RZ, RZ, -0x35dec16 ;  /* 0xfca213eaff127424 */ /* 0x000fe200078e00ff */
[----:B------:R-:W-:Y:S01]  /*0830*/  UMOV UR7, 0x3e5ade15 ;  /* 0x3e5ade1500077882 */ /* 0x000fe20000000000 */
[----:B------:R-:W-:-:S06]  /*0840*/  IMAD.MOV.U32 R19, RZ, RZ, 0x3e928af3 ;  /* 0x3e928af3ff137424 */ /* 0x000fcc00078e00ff */
[----:B------:R-:W-:Y:S01]  /*0850*/  DFMA R18, R16, UR6, R18 ;  /* 0x0000000610127c2b */ /* 0x000fe20008000012 */
[----:B------:R-:W-:Y:S01]  /*0860*/  UMOV UR6, 0x62401315 ;  /* 0x6240131500067882 */ /* 0x000fe20000000000 */
[----:B------:R-:W-:-:S06]  /*0870*/  UMOV UR7, 0x3ec71dee ;  /* 0x3ec71dee00077882 */ /* 0x000fcc0000000000 */
[----:B------:R-:W-:Y:S01]  /*0880*/  DFMA R18, R16, R18, UR6 ;  /* 0x0000000610127e2b */ /* 0x000fe20008000012 */
        /* <DEDUP_REMOVED lines=20> */
[----:B------:R-:W-:-:S08]  /*09d0*/  DFMA R18, R16, R18, UR6 ;  /* 0x0000000610127e2b */ /* 0x000fd00008000012 */
[----:B------:R-:W-:-:S08]  /*09e0*/  DFMA R18, R16, R18, 1 ;  /* 0x3ff000001012742b */ /* 0x000fd00000000012 */
[----:B------:R-:W-:-:S10]  /*09f0*/  DFMA R18, R16, R18, 1 ;  /* 0x3ff000001012742b */ /* 0x000fd40000000012 */
[----:B------:R-:W-:Y:S01]  /*0a00*/  LEA R17, R14, R19, 0x14 ;  /* 0x000000130e117211 */ /* 0x000fe200078ea0ff */
[----:B------:R-:W-:Y:S01]  /*0a10*/  IMAD.MOV.U32 R16, RZ, RZ, R18 ;  /* 0x000000ffff107224 */ /* 0x000fe200078e0012 */
[----:B------:R-:W-:Y:S06]  /*0a20*/  @!P0 BRA `(.L_x_16) ;  /* 0x0000000000308947 */ /* 0x000fec0003800000 */
[----:B------:R-:W-:Y:S01]  /*0a30*/  FSETP.GEU.AND P1, PT, |R13|, 4.2275390625, PT ;  /* 0x408748000d00780b */ /* 0x000fe20003f2e200 */
[C---:B------:R-:W-:Y:S02]  /*0a40*/  DADD R16, R12.reuse, +INF ;  /* 0x7ff000000c107429 */ /* 0x040fe40000000000 */
[----:B------:R-:W-:-:S08]  /*0a50*/  DSETP.GEU.AND P0, PT, R12, RZ, PT ;  /* 0x000000ff0c00722a */ /* 0x000fd00003f0e000 */
[----:B------:R-:W-:Y:S02]  /*0a60*/  FSEL R16, R16, RZ, P0 ;  /* 0x000000ff10107208 */ /* 0x000fe40000000000 */
[----:B------:R-:W-:Y:S02]  /*0a70*/  @!P1 LEA.HI R11, R14, R14, RZ, 0x1 ;  /* 0x0000000e0e0b9211 */ /* 0x000fe400078f08ff */
[----:B------:R-:W-:Y:S02]  /*0a80*/  FSEL R17, R17, RZ, P0 ;  /* 0x000000ff11117208 */ /* 0x000fe40000000000 */
[----:B------:R-:W-:-:S04]  /*0a90*/  @!P1 SHF.R.S32.HI R11, RZ, 0x1, R11 ;  /* 0x00000001ff0b9819 */ /* 0x000fc8000001140b */
[----:B------:R-:W-:Y:S01]  /*0aa0*/  @!P1 LEA R19, R11, R19, 0x14 ;  /* 0x000000130b139211 */ /* 0x000fe200078ea0ff */
[----:B------:R-:W-:-:S05]  /*0ab0*/  @!P1 IMAD.IADD R12, R14, 0x1, -R11 ;  /* 0x000000010e0c9824 */ /* 0x000fca00078e0a0b */
[----:B------:R-:W-:Y:S01]  /*0ac0*/  @!P1 LEA R13, R12, 0x3ff00000, 0x14 ;  /* 0x3ff000000c0d9811 */ /* 0x000fe200078ea0ff */
[----:B------:R-:W-:-:S06]  /*0ad0*/  @!P1 IMAD.MOV.U32 R12, RZ, RZ, RZ ;  /* 0x000000ffff0c9224 */ /* 0x000fcc00078e00ff */
[----:B------:R-:W-:-:S11]  /*0ae0*/  @!P1 DMUL R16, R18, R12 ;  /* 0x0000000c12109228 */ /* 0x000fd60000000000 */
.L_x_16:
[----:B------:R-:W-:Y:S05]  /*0af0*/  BSYNC.RECONVERGENT B4 ;  /* 0x0000000000047941 */ /* 0x000fea0003800200 */
.L_x_15:
[----:B-1----:R-:W-:-:S14]  /*0b00*/  DSETP.GE.AND P0, PT, R16, R6, PT ;  /* 0x000000061000722a */ /* 0x002fdc0003f06000 */
[----:B------:R-:W-:Y:S05]  /*0b10*/  @!P0 BREAK.RELIABLE B3 ;  /* 0x0000000000038942 */ /* 0x000fea0003800100 */
[----:B------:R-:W-:Y:S05]  /*0b20*/  @!P0 BRA `(.L_x_12) ;  /* 0x00000000000c8947 */ /* 0x000fea0003800000 */
.L_x_14:
[----:B------:R-:W-:Y:S05]  /*0b30*/  BSYNC.RELIABLE B3 ;  /* 0x0000000000037941 */ /* 0x000fea0003800100 */
.L_x_13:
[----:B------:R-:W-:-:S05]  /*0b40*/  IMAD.MOV R11, RZ, RZ, -R10 ;  /* 0x000000ffff0b7224 */ /* 0x000fca00078e0a0a */
[----:B------:R2:W-:Y:S02]  /*0b50*/  STS [R8+0x8c], R11 ;  /* 0x00008c0b08007388 */ /* 0x0005e40000000800 */
.L_x_12:
[----:B------:R-:W-:Y:S05]  /*0b60*/  BSYNC.RECONVERGENT B2 ;  /* 0x0000000000027941 */ /* 0x000fea0003800200 */
.L_x_11:
[----:B------:R-:W-:Y:S05]  /*0b70*/  WARPSYNC.ALL ;  /* 0x0000000000007948 */ /* 0x000fea0003800000 */
[----:B------:R-:W-:Y:S01]  /*0b80*/  LOP3.LUT R9, R9, 0x80000001, RZ, 0xc0, !PT ;  /* 0x8000000109097812 */ /* 0x000fe200078ec0ff */
[----:B------:R-:W-:Y:S03]  /*0b90*/  BAR.SYNC.DEFER_BLOCKING 0x0 ;  /* 0x0000000000007b1d */ /* 0x000fe60000010000 */
[----:B------:R-:W-:-:S03]  /*0ba0*/  ISETP.NE.AND P0, PT, R9, 0x1, PT ;  /* 0x000000010900780c */ /* 0x000fc60003f05270 */
[----:B------:R-:W-:Y:S10]  /*0bb0*/  BSSY.RECONVERGENT B2, `(.L_x_17) ;  /* 0x0000056000027945 */ /* 0x000ff40003800200 */
[----:B------:R-:W-:Y:S05]  /*0bc0*/  @P0 BRA `(.L_x_18) ;  /* 0x0000000400500947 */ /* 0x000fea0003800000 */
[----:B0-----:R-:W-:Y:S01]  /*0bd0*/  LDS R10, [R8+0x114] ;  /* 0x00011400080a7984 */ /* 0x001fe20000000800 */
[----:B------:R-:W-:Y:S03]  /*0be0*/  BSSY.RELIABLE B3, `(.L_x_19) ;  /* 0x0000050000037945 */ /* 0x000fe60003800100 */
[----:B------:R-:W0:Y:S04]  /*0bf0*/  LDS R9, [R8+0x8c] ;  /* 0x00008c0008097984 */ /* 0x000e280000000800 */
[----:B------:R-:W3:Y:S04]  /*0c00*/  LDS R2, [R8+0x4] ;  /* 0x0000040008027984 */ /* 0x000ee80000000800 */
[----:B------:R-:W4:Y:S04]  /*0c10*/  LDS R12, [R8+0x88] ;  /* 0x00008800080c7984 */ /* 0x000f280000000800 */
[----:B------:R-:W5:Y:S01]  /*0c20*/  LDS R14, [R8+0x90] ;  /* 0x00009000080e7984 */ /* 0x000f620000000800 */
[----:B0-----:R-:W-:-:S04]  /*0c30*/  IMAD R10, R10, R9, RZ ;  /* 0x000000090a0a7224 */ /* 0x001fc800078e02ff */
[----:B---3--:R-:W-:-:S04]  /*0c40*/  IMAD R2, R2, R9, R10 ;  /* 0x0000000902027224 */ /* 0x008fc800078e020a */
[----:B----4-:R-:W-:-:S04]  /*0c50*/  IMAD R2, R12, R9, R2 ;  /* 0x000000090c027224 */ /* 0x010fc800078e0202 */
[----:B-----5:R-:W-:-:S05]  /*0c60*/  IMAD R2, R14, R9, R2 ;  /* 0x000000090e027224 */ /* 0x020fca00078e0202 */
[----:B--2---:R-:W-:-:S06]  /*0c70*/  IADD3 R11, PT, PT, -R2, RZ, RZ ;  /* 0x000000ff020b7210 */ /* 0x004fcc0007ffe1ff */
        /* <DEDUP_REMOVED lines=11> */
[----:B------:R-:W-:Y:S01]  /*0d30*/  UMOV UR7, 0x3fe62e42 ;  /* 0x3fe62e4200077882 */ /* 0x000fe20000000000 */
[----:B------:R-:W-:-:S06]  /*0d40*/  IMAD.MOV.U32 R13, RZ, RZ, 0x3ff71547 ;  /* 0x3ff71547ff0d7424 */ /* 0x000fcc00078e00ff */
        /* <DEDUP_REMOVED lines=8> */
[----:B------:R-:W-:Y:S01]  /*0dd0*/  MOV R16, 0xfca213ea ;  /* 0xfca213ea00107802 */ /* 0x000fe20000000f00 */
[----:B------:R-:W-:Y:S01]  /*0de0*/  IMAD.MOV.U32 R17, RZ, RZ, 0x3e928af3 ;  /* 0x3e928af3ff117424 */ /* 0x000fe200078e00ff */
[----:B------:R-:W-:-:S05]  /*0df0*/  UMOV UR7, 0x3e5ade15 ;  /* 0x3e5ade1500077882 */ /* 0x000fca0000000000 */
        /* <DEDUP_REMOVED lines=27> */
[----:B------:R-:W-:Y:S01]  /*0fb0*/  IMAD R15, R12, 0x100000, R17 ;  /* 0x001000000c0f7824 */ /* 0x000fe200078e0211 */
[----:B------:R-:W-:Y:S01]  /*0fc0*/  MOV R14, R16 ;  /* 0x00000010000e7202 */ /* 0x000fe20000000f00 */
        /* <DEDUP_REMOVED lines=13> */
.L_x_22:
[----:B------:R-:W-:Y:S05]  /*10a0*/  BSYNC.RECONVERGENT B4 ;  /* 0x0000000000047941 */ /* 0x000fea0003800200 */
.L_x_21:
[----:B-1----:R-:W-:-:S14]  /*10b0*/  DSETP.GE.AND P0, PT, R14, R6, PT ;  /* 0x000000060e00722a */ /* 0x002fdc0003f06000 */
[----:B------:R-:W-:Y:S05]  /*10c0*/  @!P0 BREAK.RELIABLE B3 ;  /* 0x0000000000038942 */ /* 0x000fea0003800100 */
[----:B------:R-:W-:Y:S05]  /*10d0*/  @!P0 BRA `(.L_x_18) ;  /* 0x00000000000c8947 */ /* 0x000fea0003800000 */
.L_x_20:
[----:B------:R-:W-:Y:S05]  /*10e0*/  BSYNC.RELIABLE B3 ;  /* 0x0000000000037941 */ /* 0x000fea0003800100 */
.L_x_19:
[----:B------:R-:W-:-:S05]  /*10f0*/  IADD3 R9, PT, PT, -R9, RZ, RZ ;  /* 0x000000ff09097210 */ /* 0x000fca0007ffe1ff */
[----:B------:R3:W-:Y:S02]  /*1100*/  STS [R8+0x8c], R9 ;  /* 0x00008c0908007388 */ /* 0x0007e40000000800 */
.L_x_18:
[----:B------:R-:W-:Y:S05]  /*1110*/  BSYNC.RECONVERGENT B2 ;  /* 0x0000000000027941 */ /* 0x000fea0003800200 */
.L_x_17:
[----:B------:R-:W-:Y:S05]  /*1120*/  WARPSYNC.ALL ;  /* 0x0000000000007948 */ /* 0x000fea0003800000 */
[----:B------:R-:W-:Y:S06]  /*1130*/  BAR.SYNC.DEFER_BLOCKING 0x0 ;  /* 0x0000000000007b1d */ /* 0x000fec0000010000 */
[----:B------:R-:W4:Y:S01]  /*1140*/  LDCU UR6, c[0x0][0x3b0] ;  /* 0x00007600ff0677ac */ /* 0x000f220008000800 */
[----:B-1----:R-:W1:Y:S01]  /*1150*/  LDS R7, [R8+0x8c] ;  /* 0x00008c0008077984 */ /* 0x002e620000000800 */
[----:B----4-:R-:W-:-:S03]  /*1160*/  UISETP.NE.AND UP0, UPT, UR6, 0x1, UPT ;  /* 0x000000010600788c */ /* 0x010fc6000bf05270 */
[----:B-1----:R1:W-:Y:S06]  /*1170*/  STG.E desc[UR4][R4.64], R7 ;  /* 0x0000000704007986 */ /* 0x0023ec000c101904 */
[----:B------:R-:W-:Y:S05]  /*1180*/  BRA.U UP0, `(.L_x_23) ;  /* 0x00000001005c7547 */ /* 0x000fea000b800000 */
[----:B-1----:R-:W1:Y:S08]  /*1190*/  LDC.64 R4, c[0x0][0x390] ;  /* 0x0000e400ff047b82 */ /* 0x002e700000000a00 */
[----:B------:R-:W4:Y:S01]  /*11a0*/  LDC.64 R12, c[0x0][0x398] ;  /* 0x0000e600ff0c7b82 */ /* 0x000f220000000a00 */
[----:B0-2---:R-:W0:Y:S07]  /*11b0*/  I2F.F64 R10, R7 ;  /* 0x00000007000a7312 */ /* 0x005e2e0000201c00 */
[----:B------:R-:W2:Y:S01]  /*11c0*/  LDC.64 R16, c[0x0][0x3a0] ;  /* 0x0000e800ff107b82 */ /* 0x000ea20000000a00 */
[----:B-1----:R-:W-:-:S07]  /*11d0*/  IMAD.WIDE R4, R0, 0x8, R4 ;  /* 0x0000000800047825 */ /* 0x002fce00078e0204 */
[----:B------:R-:W1:Y:S01]  /*11e0*/  LDC.64 R18, c[0x0][0x3a8] ;  /* 0x0000ea00ff127b82 */ /* 0x000e620000000a00 */
[----:B---3--:R-:W3:Y:S01]  /*11f0*/  LDG.E.64 R8, desc[UR4][R4.64] ;  /* 0x0000000404087981 */ /* 0x008ee2000c1e1b00 */
[----:B----4-:R-:W-:Y:S01]  /*1200*/  IMAD.WIDE R12, R0, 0x8, R12 ;  /* 0x00000008000c7825 */ /* 0x010fe200078e020c */
[----:B---3--:R-:W-:-:S07]  /*1210*/  DADD R8, R8, R2 ;  /* 0x0000000008087229 */ /* 0x008fce0000000002 */
[----:B------:R3:W-:Y:S04]  /*1220*/  STG.E.64 desc[UR4][R4.64], R8 ;  /* 0x0000000804007986 */ /* 0x0007e8000c101b04 */
[----:B------:R-:W0:Y:S02]  /*1230*/  LDG.E.64 R14, desc[UR4][R12.64] ;  /* 0x000000040c0e7981 */ /* 0x000e24000c1e1b00 */
[----:B0-----:R-:W-:Y:S01]  /*1240*/  DADD R10, R10, R14 ;  /* 0x000000000a0a7229 */ /* 0x001fe2000000000e */
[----:B--2---:R-:W-:-:S06]  /*1250*/  IMAD.WIDE R14, R0, 0x8, R16 ;  /* 0x00000008000e7825 */ /* 0x004fcc00078e0210 */
[----:B------:R4:W-:Y:S04]  /*1260*/  STG.E.64 desc[UR4][R12.64], R10 ;  /* 0x0000000a0c007986 */ /* 0x0009e8000c101b04 */
[----:B------:R-:W2:Y:S01]  /*1270*/  LDG.E.64 R16, desc[UR4][R14.64] ;  /* 0x000000040e107981 */ /* 0x000ea2000c1e1b00 */
[----:B-1----:R-:W-:-:S04]  /*1280*/  IMAD.WIDE R18, R0, 0x8, R18 ;  /* 0x0000000800127825 */ /* 0x002fc800078e0212 */
[----:B------:R-:W-:Y:S01]  /*1290*/  IMAD R0, R7, R7, RZ ;  /* 0x0000000707007224 */ /* 0x000fe200078e02ff */
[----:B--2---:R-:W-:-:S07]  /*12a0*/  DFMA R16, R2, R2, R16 ;  /* 0x000000020210722b */ /* 0x004fce0000000010 */
[----:B------:R4:W-:Y:S04]  /*12b0*/  STG.E.64 desc[UR4][R14.64], R16 ;  /* 0x000000100e007986 */ /* 0x0009e8000c101b04 */
[----:B---3--:R-:W2:Y:S01]  /*12c0*/  LDG.E.64 R4, desc[UR4][R18.64] ;  /* 0x0000000412047981 */ /* 0x008ea2000c1e1b00 */
[----:B------:R-:W2:Y:S02]  /*12d0*/  I2F.F64.U32 R2, R0 ;  /* 0x0000000000027312 */ /* 0x000ea40000201800 */
[----:B--2---:R-:W-:-:S07]  /*12e0*/  DADD R2, R2, R4 ;  /* 0x0000000002027229 */ /* 0x004fce0000000004 */
[----:B------:R4:W-:Y:S04]  /*12f0*/  STG.E.64 desc[UR4][R18.64], R2 ;  /* 0x0000000212007986 */ /* 0x0009e8000c101b04 */
.L_x_23:
[----:B------:R-:W-:Y:S06]  /*1300*/  BAR.SYNC.DEFER_BLOCKING 0x0 ;  /* 0x0000000000007b1d */ /* 0x000fec0000010000 */
[----:B------:R-:W-:Y:S05]  /*1310*/  EXIT ;  /* 0x000000000000794d */ /* 0x000fea0003800000 */
.L_x_24:
        /* <DEDUP_REMOVED lines=14> */
.L_x_35:


//--------------------- .text._Z9init_randP17curandStateXORWOWm --------------------------
	.section	.text._Z9init_randP17curandStateXORWOWm,"ax",@progbits
	.align	128
        .global         _Z9init_randP17curandStateXORWOWm
        .type           _Z9init_randP17curandStateXORWOWm,@function
        .size           _Z9init_randP17curandStateXORWOWm,(.L_x_36 - _Z9init_randP17curandStateXORWOWm)
        .other          _Z9init_randP17curandStateXORWOWm,@"STO_CUDA_ENTRY STV_DEFAULT"
_Z9init_randP17curandStateXORWOWm:
.text._Z9init_randP17curandStateXORWOWm:
[----:B------:R-:W-:Y:S01]  /*0000*/  LDC R1, c[0x0][0x37c] ;  /* 0x0000df00ff017b82 */ /* 0x000fe20000000800 */
[----:B------:R-:W0:Y:S07]  /*0010*/  S2R R3, SR_TID.X ;  /* 0x0000000000037919 */ /* 0x000e2e0000002100 */
[----:B------:R-:W1:Y:S01]  /*0020*/  LDC.64 R10, c[0x0][0x388] ;  /* 0x0000e200ff0a7b82 */ /* 0x000e620000000a00 */
[----:B------:R-:W2:Y:S01]  /*0030*/  LDCU.64 UR4, c[0x0][0x358] ;  /* 0x00006b00ff0477ac */ /* 0x000ea20008000a00 */
[----:B------:R-:W-:Y:S01]  /*0040*/  BSSY.RECONVERGENT B0, `(.L_x_25) ;  /* 0x00000e9000007945 */ /* 0x000fe20003800200 */
[----:B------:R-:W3:Y:S05]  /*0050*/  S2R R8, SR_TID.Y ;  /* 0x0000000000087919 */ /* 0x000eea0000002200 */
[----:B------:R-:W0:Y:S08]  /*0060*/  S2UR UR6, SR_CTAID.X ;  /* 0x00000000000679c3 */ /* 0x000e300000002500 */
[----:B------:R-:W0:Y:S08]  /*0070*/  LDC R0, c[0x0][0x360] ;  /* 0x0000d800ff007b82 */ /* 0x000e300000000800 */
[----:B------:R-:W3:Y:S01]  /*0080*/  S2UR UR7, SR_CTAID.Y ;  /* 0x00000000000779c3 */ /* 0x000ee20000002600 */
[----:B-1----:R-:W-:-:S02]  /*0090*/  LOP3.LUT R2, R10, 0xaad26b49, RZ, 0x3c, !PT ;  /* 0xaad26b490a027812 */ /* 0x002fc400078e3cff */
[----:B------:R-:W-:-:S03]  /*00a0*/  LOP3.LUT R4, R11, 0xf7dcefdd, RZ, 0x3c, !PT ;  /* 0xf7dcefdd0b047812 */ /* 0x000fc600078e3cff */
[----:B------:R-:W-:Y:S02]  /*00b0*/  IMAD R2, R2, 0x4182bed5, RZ ;  /* 0x4182bed502027824 */ /* 0x000fe400078e02ff */
[----:B------:R-:W3:Y:S02]  /*00c0*/  LDC R5, c[0x0][0x364] ;  /* 0x0000d900ff057b82 */ /* 0x000ee40000000800 */
[C---:B------:R-:W-:Y:S01]  /*00d0*/  VIADD R9, R2.reuse, 0x75bcd15 ;  /* 0x075bcd1502097836 */ /* 0x040fe20000000000 */
[----:B------:R-:W-:-:S05]  /*00e0*/  LOP3.LUT R10, R2, 0x159a55e5, RZ, 0x3c, !PT ;  /* 0x159a55e5020a7812 */ /* 0x000fca00078e3cff */
[----:B------:R-:W1:Y:S01]  /*00f0*/  LDC.64 R6, c[0x0][0x380] ;  /* 0x0000e000ff067b82 */ /* 0x000e620000000a00 */
[----:B0-----:R-:W-:Y:S02]  /*0100*/  IMAD R0, R0, UR6, R3 ;  /* 0x0000000600007c24 */ /* 0x001fe4000f8e0203 */
[----:B---3--:R-:W-:Y:S02]  /*0110*/  IMAD R3, R5, UR7, R8 ;  /* 0x0000000705037c24 */ /* 0x008fe4000f8e0208 */
[----:B------:R-:W-:Y:S02]  /*0120*/  IMAD R5, R4, -0x658354e5, RZ ;  /* 0x9a7cab1b04057824 */ /* 0x000fe400078e02ff */
[----:B------:R-:W-:Y:S02]  /*0130*/  IMAD R0, R3, 0x400, R0 ;  /* 0x0000040003007824 */ /* 0x000fe400078e0200 */
[C---:B------:R-:W-:Y:S01]  /*0140*/  VIADD R3, R2.reuse, 0x583f19 ;  /* 0x00583f1902037836 */ /* 0x040fe20000000000 */
[----:B------:R-:W-:Y:S01]  /*0150*/  IADD3 R8, PT, PT, R2, 0x64f0c9, R5 ;  /* 0x0064f0c902087810 */ /* 0x000fe20007ffe005 */
[----:B-1----:R-:W-:Y:S01]  /*0160*/  IMAD.WIDE.U32 R6, R0, 0x30, R6 ;  /* 0x0000003000067825 */ /* 0x002fe200078e0006 */
[----:B------:R-:W-:-:S02]  /*0170*/  LOP3.LUT R2, R5, 0x5491333, RZ, 0x3c, !PT ;  /* 0x0549133305027812 */ /* 0x000fc400078e3cff */
[----:B------:R-:W-:Y:S01]  /*0180*/  ISETP.NE.AND P0, PT, R0, RZ, PT ;  /* 0x000000ff0000720c */ /* 0x000fe20003f05270 */
[----:B------:R-:W-:Y:S01]  /*0190*/  VIADD R11, R5, 0x1f123bb5 ;  /* 0x1f123bb5050b7836 */ /* 0x000fe20000000000 */
[----:B--2---:R0:W-:Y:S04]  /*01a0*/  STG.E.64 desc[UR4][R6.64], R8 ;  /* 0x0000000806007986 */ /* 0x0041e8000c101b04 */
[----:B------:R0:W-:Y:S04]  /*01b0*/  STG.E.64 desc[UR4][R6.64+0x8], R10 ;  /* 0x0000080a06007986 */ /* 0x0001e8000c101b04 */
[----:B------:R0:W-:Y:S03]  /*01c0*/  STG.E.64 desc[UR4][R6.64+0x10], R2 ;  /* 0x0000100206007986 */ /* 0x0001e6000c101b04 */
[----:B------:R-:W-:Y:S05]  /*01d0*/  @!P0 BRA `(.L_x_26) ;  /* 0x0000000c003c8947 */ /* 0x000fea0003800000 */
[----:B------:R-:W-:-:S07]  /*01e0*/  CS2R R12, SRZ ;  /* 0x00000000000c7805 */ /* 0x000fce000001ff00 */
.L_x_32:
[----:B0-----:R-:W-:Y:S01]  /*01f0*/  LOP3.LUT R2, R0, 0x3, RZ, 0xc0, !PT ;  /* 0x0000000300027812 */ /* 0x001fe200078ec0ff */
[----:B------:R-:W-:Y:S03]  /*0200*/  BSSY.RECONVERGENT B1, `(.L_x_27) ;  /* 0x00000c6000017945 */ /* 0x000fe60003800200 */
[----:B------:R-:W-:-:S04]  /*0210*/  ISETP.NE.U32.AND P0, PT, R2, RZ, PT ;  /* 0x000000ff0200720c */ /* 0x000fc80003f05070 */
[----:B------:R-:W-:-:S13]  /*0220*/  ISETP.NE.AND.EX P0, PT, RZ, RZ, PT, P0 ;  /* 0x000000ffff00720c */ /* 0x000fda0003f05300 */
[----:B------:R-:W-:Y:S05]  /*0230*/  @!P0 BRA `(.L_x_28) ;  /* 0x0000000c00088947 */ /* 0x000fea0003800000 */
[----:B------:R-:W0:Y:S01]  /*0240*/  LDC.64 R8, c[0x4][0x8] ;  /* 0x01000200ff087b82 */ /* 0x000e220000000a00 */
[----:B------:R-:W-:Y:S02]  /*0250*/  IMAD.MOV.U32 R14, RZ, RZ, RZ ;  /* 0x000000ffff0e7224 */ /* 0x000fe400078e00ff */
[----:B0-----:R-:W-:-:S07]  /*0260*/  IMAD.WIDE.U32 R8, R12, 0xc80, R8 ;  /* 0x00000c800c087825 */ /* 0x001fce00078e0008 */
.L_x_31:
[----:B0-----:R-:W-:Y:S01]  /*0270*/  IMAD.MOV.U32 R15, RZ, RZ, RZ ;  /* 0x000000ffff0f7224 */ /* 0x001fe200078e00ff */
[----:B------:R-:W-:Y:S01]  /*0280*/  CS2R R2, SRZ ;  /* 0x0000000000027805 */ /* 0x000fe2000001ff00 */
[----:B------:R-:W-:Y:S01]  /*0290*/  IMAD.MOV.U32 R17, RZ, RZ, RZ ;  /* 0x000000ffff117224 */ /* 0x000fe200078e00ff */
[----:B------:R-:W-:-:S07]  /*02a0*/  CS2R R4, SRZ ;  /* 0x0000000000047805 */ /* 0x000fce000001ff00 */
.L_x_30:
[----:B------:R-:W-:-:S05]  /*02b0*/  IMAD.WIDE.U32 R10, R17, 0x4, R6 ;  /* 0x00000004110a7825 */ /* 0x000fca00078e0006 */
[----:B------:R0:W5:Y:S01]  /*02c0*/  LDG.E R16, desc[UR4][R10.64+0x4] ;  /* 0x000004040a107981 */ /* 0x000162000c1e1900 */
[----:B------:R-:W-:-:S07]  /*02d0*/  IMAD.MOV.U32 R19, RZ, RZ, RZ ;  /* 0x000000ffff137224 */ /* 0x000fce00078e00ff */
.L_x_29:
[----:B-----5:R-:W-:Y:S01]  /*02e0*/  SHF.R.U32.HI R24, RZ, R19, R16 ;  /* 0x00000013ff187219 */ /* 0x020fe20000011610 */
[----:B0-----:R-:W-:-:S03]  /*02f0*/  IMAD.SHL.U32 R10, R17, 0x20, RZ ;  /* 0x00000020110a7824 */ /* 0x001fc600078e00ff */
[----:B------:R-:W-:Y:S01]  /*0300*/  LOP3.LUT R11, R24, 0x1, RZ, 0xc0, !PT ;  /* 0x00000001180b7812 */ /* 0x000fe200078ec0ff */
[----:B------:R-:W-:-:S03]  /*0310*/  IMAD.IADD R10, R10, 0x1, R19 ;  /* 0x000000010a0a7824 */ /* 0x000fc600078e0213 */
[----:B------:R-:W-:Y:S01]  /*0320*/  ISETP.NE.U32.AND P0, PT, R11, 0x1, PT ;  /* 0x000000010b00780c */ /* 0x000fe20003f05070 */
[----:B------:R-:W-:-:S03]  /*0330*/  IMAD R11, R10, 0x5, RZ ;  /* 0x000000050a0b7824 */ /* 0x000fc600078e02ff */
[----:B------:R-:W-:Y:S01]  /*0340*/  R2P PR, R24, 0x7e ;  /* 0x0000007e18007804 */ /* 0x000fe20000000000 */
[----:B------:R-:W-:-:S08]  /*0350*/  IMAD.WIDE.U32 R10, R11, 0x4, R8 ;  /* 0x000000040b0a7825 */ /* 0x000fd000078e0008 */
[----:B------:R-:W2:Y:S04]  /*0360*/  @!P0 LDG.E R18, desc[UR4][R10.64] ;  /* 0x000000040a128981 */ /* 0x000ea8000c1e1900 */
[----:B------:R-:W3:Y:S04]  /*0370*/  @!P0 LDG.E R20, desc[UR4][R10.64+0x10] ;  /* 0x000010040a148981 */ /* 0x000ee8000c1e1900 */
[----:B------:R-:W4:Y:S04]  /*0380*/  @P1 LDG.E R22, desc[UR4][R10.64+0x14] ;  /* 0x000014040a161981 */ /* 0x000f28000c1e1900 */
[----:B------:R-:W4:Y:S04]  /*0390*/  @P2 LDG.E R26, desc[UR4][R10.64+0x28] ;  /* 0x000028040a1a2981 */ /* 0x000f28000c1e1900 */
[----:B------:R-:W4:Y:S04]  /*03a0*/  @!P0 LDG.E R21, desc[UR4][R10.64+0x4] ;  /* 0x000004040a158981 */ /* 0x000f28000c1e1900 */
[----:B------:R-:W4:Y:S04]  /*03b0*/  @!P0 LDG.E R23, desc[UR4][R10.64+0xc] ;  /* 0x00000c040a178981 */ /* 0x000f28000c1e1900 */
[----:B------:R-:W4:Y:S04]  /*03c0*/  @P1 LDG.E R25, desc[UR4][R10.64+0x18] ;  /* 0x000018040a191981 */ /* 0x000f28000c1e1900 */
[----:B------:R-:W4:Y:S04]  /*03d0*/  @P3 LDG.E R28, desc[UR4][R10.64+0x3c] ;  /* 0x00003c040a1c3981 */ /* 0x000f28000c1e1900 */
[----:B------:R-:W4:Y:S01]  /*03e0*/  @P6 LDG.E R27, desc[UR4][R10.64+0x7c] ;  /* 0x00007c040a1b6981 */ /* 0x000f22000c1e1900 */
[----:B--2---:R-:W-:-:S03]  /*03f0*/  @!P0 LOP3.LUT R15, R15, R18, RZ, 0x3c, !PT ;  /* 0x000000120f0f8212 */ /* 0x004fc600078e3cff */
[----:B------:R-:W2:Y:S01]  /*0400*/  @!P0 LDG.E R18, desc[UR4][R10.64+0x8] ;  /* 0x000008040a128981 */ /* 0x000ea2000c1e1900 */
[----:B---3--:R-:W-:-:S03]  /*0410*/  @!P0 LOP3.LUT R3, R3, R20, RZ, 0x3c, !PT ;  /* 0x0000001403038212 */ /* 0x008fc600078e3cff */
[----:B------:R-:W3:Y:S01]  /*0420*/  @P1 LDG.E R20, desc[UR4][R10.64+0x24] ;  /* 0x000024040a141981 */ /* 0x000ee2000c1e1900 */
[----:B----4-:R-:W-:-:S03]  /*0430*/  @P1 LOP3.LUT R15, R15, R22, RZ, 0x3c, !PT ;  /* 0x000000160f0f1212 */ /* 0x010fc600078e3cff */
[----:B------:R-:W4:Y:S01]  /*0440*/  @P2 LDG.E R22, desc[UR4][R10.64+0x38] ;  /* 0x000038040a162981 */ /* 0x000f22000c1e1900 */
[----:B------:R-:W-:-:S03]  /*0450*/  @P2 LOP3.LUT R15, R15, R26, RZ, 0x3c, !PT ;  /* 0x0000001a0f0f2212 */ /* 0x000fc600078e3cff */
[----:B------:R-:W4:Y:S01]  /*0460*/  @P4 LDG.E R26, desc[UR4][R10.64+0x50] ;  /* 0x000050040a1a4981 */ /* 0x000f22000c1e1900 */
[----:B------:R-:W-:-:S03]  /*0470*/  @!P0 LOP3.LUT R4, R4, R21, RZ, 0x3c, !PT ;  /* 0x0000001504048212 */ /* 0x000fc600078e3cff */
[----:B------:R-:W4:Y:S01]  /*0480*/  @P1 LDG.E R21, desc[UR4][R10.64+0x20] ;  /* 0x000020040a151981 */ /* 0x000f22000c1e1900 */
[----:B------:R-:W-:-:S03]  /*0490*/  @!P0 LOP3.LUT R2, R2, R23, RZ, 0x3c, !PT ;  /* 0x0000001702028212 */ /* 0x000fc600078e3cff */
[----:B------:R-:W4:Y:S01]  /*04a0*/  @P2 LDG.E R23, desc[UR4][R10.64+0x2c] ;  /* 0x00002c040a172981 */ /* 0x000f22000c1e1900 */
[----:B------:R-:W-:-:S03]  /*04b0*/  @P1 LOP3.LUT R4, R4, R25, RZ, 0x3c, !PT ;  /* 0x0000001904041212 */ /* 0x000fc600078e3cff */
[----:B------:R-:W4:Y:S01]  /*04c0*/  @P2 LDG.E R25, desc[UR4][R10.64+0x34] ;  /* 0x000034040a192981 */ /* 0x000f22000c1e1900 */
[----:B--2---:R-:W-:-:S03]  /*04d0*/  @!P0 LOP3.LUT R5, R5, R18, RZ, 0x3c, !PT ;  /* 0x0000001205058212 */ /* 0x004fc600078e3cff */
[----:B------:R-:W2:Y:S01]  /*04e0*/  @P1 LDG.E R18, desc[UR4][R10.64+0x1c] ;  /* 0x00001c040a121981 */ /* 0x000ea2000c1e1900 */
[----:B---3--:R-:W-:-:S03]  /*04f0*/  @P1 LOP3.LUT R3, R3, R20, RZ, 0x3c, !PT ;  /* 0x0000001403031212 */ /* 0x008fc600078e3cff */
[----:B------:R-:W3:Y:S01]  /*0500*/  @P2 LDG.E R20, desc[UR4][R10.64+0x30] ;  /* 0x000030040a142981 */ /* 0x000ee2000c1e1900 */
[----:B----4-:R-:W-:-:S03]  /*0510*/  @P2 LOP3.LUT R3, R3, R22, RZ, 0x3c, !PT ;  /* 0x0000001603032212 */ /* 0x010fc600078e3cff */
[----:B------:R-:W4:Y:S01]  /*0520*/  @P3 LDG.E R22, desc[UR4][R10.64+0x4c] ;  /* 0x00004c040a163981 */ /* 0x000f22000c1e1900 */
[----:B------:R-:W-:-:S04]  /*0530*/  @P3 LOP3.LUT R15, R15, R28, RZ, 0x3c, !PT ;  /* 0x0000001c0f0f3212 */ /* 0x000fc800078e3cff */
[----:B------:R-:W-:Y:S02]  /*0540*/  @P4 LOP3.LUT R15, R15, R26, RZ, 0x3c, !PT ;  /* 0x0000001a0f0f4212 */ /* 0x000fe400078e3cff */
[----:B------:R-:W-:Y:S01]  /*0550*/  @P1 LOP3.LUT R2, R2, R21, RZ, 0x3c, !PT ;  /* 0x0000001502021212 */ /* 0x000fe200078e3cff */
[----:B------:R-:W4:Y:S04]  /*0560*/  @P5 LDG.E R26, desc[UR4][R10.64+0x64] ;  /* 0x000064040a1a5981 */ /* 0x000f28000c1e1900 */
[----:B------:R-:W4:Y:S01]  /*0570*/  @P3 LDG.E R21, desc[UR4][R10.64+0x40] ;  /* 0x000040040a153981 */ /* 0x000f22000c1e1900 */
[----:B------:R-:W-:Y:S02]  /*0580*/  @P2 LOP3.LUT R4, R4, R23, RZ, 0x3c, !PT ;  /* 0x0000001704042212 */ /* 0x000fe400078e3cff */
[----:B------:R-:W-:Y:S01]  /*0590*/  @P2 LOP3.LUT R2, R2, R25, RZ, 0x3c, !PT ;  /* 0x0000001902022212 */ /* 0x000fe200078e3cff */
[----:B------:R-:W4:Y:S04]  /*05a0*/  @P3 LDG.E R23, desc[UR4][R10.64+0x48] ;  /* 0x000048040a173981 */ /* 0x000f28000c1e1900 */
[----:B------:R-:W4:Y:S01]  /*05b0*/  @P4 LDG.E R25, desc[UR4][R10.64+0x54] ;  /* 0x000054040a194981 */ /* 0x000f22000c1e1900 */
[----:B--2---:R-:W-:-:S03]  /*05c0*/  @P1 LOP3.LUT R5, R5, R18, RZ, 0x3c, !PT ;  /* 0x0000001205051212 */ /* 0x004fc600078e3cff */
[----:B------:R-:W2:Y:S01]  /*05d0*/  @P3 LDG.E R18, desc[UR4][R10.64+0x44] ;  /* 0x000044040a123981 */ /* 0x000ea2000c1e1900 */
[----:B---3--:R-:W-:-:S03]  /*05e0*/  @P2 LOP3.LUT R5, R5, R20, RZ, 0x3c, !PT ;  /* 0x0000001405052212 */ /* 0x008fc600078e3cff */
[----:B------:R-:W3:Y:S01]  /*05f0*/  @P4 LDG.E R20, desc[UR4][R10.64+0x58] ;  /* 0x000058040a144981 */ /* 0x000ee2000c1e1900 */
[----:B----4-:R-:W-:-:S03]  /*0600*/  @P3 LOP3.LUT R3, R3, R22, RZ, 0x3c, !PT ;  /* 0x0000001603033212 */ /* 0x010fc600078e3cff */
[----:B------:R-:W4:Y:S01]  /*0610*/  @P4 LDG.E R22, desc[UR4][R10.64+0x60] ;  /* 0x000060040a164981 */ /* 0x000f22000c1e1900 */
[----:B------:R-:W-:Y:S02]  /*0620*/  LOP3.LUT P0, RZ, R24, 0x80, RZ, 0xc0, !PT ;  /* 0x0000008018ff7812 */ /* 0x000fe4000780c0ff */
[----:B------:R-:W-:Y:S02]  /*0630*/  @P5 LOP3.LUT R15, R15, R26, RZ, 0x3c, !PT ;  /* 0x0000001a0f0f5212 */ /* 0x000fe400078e3cff */
[----:B------:R-:W4:Y:S01]  /*0640*/  @P6 LDG.E R26, desc[UR4][R10.64+0x78] ;  /* 0x000078040a1a6981 */ /* 0x000f22000c1e1900 */
[----:B------:R-:W-:-:S03]  /*0650*/  @P3 LOP3.LUT R4, R4, R21, RZ, 0x3c, !PT ;  /* 0x0000001504043212 */ /* 0x000fc600078e3cff */
[----:B------:R-:W4:Y:S01]  /*0660*/  @P4 LDG.E R21, desc[UR4][R10.64+0x5c] ;  /* 0x00005c040a154981 */ /* 0x000f22000c1e1900 */
[----:B------:R-:W-:-:S03]  /*0670*/  @P3 LOP3.LUT R2, R2, R23, RZ, 0x3c, !PT ;  /* 0x0000001702023212 */ /* 0x000fc600078e3cff */
[----:B------:R-:W4:Y:S01]  /*0680*/  @P5 LDG.E R23, desc[UR4][R10.64+0x68] ;  /* 0x000068040a175981 */ /* 0x000f22000c1e1900 */
[----:B------:R-:W-:-:S03]  /*0690*/  @P4 LOP3.LUT R4, R4, R25, RZ, 0x3c, !PT ;  /* 0x0000001904044212 */ /* 0x000fc600078e3cff */
[----:B------:R-:W4:Y:S01]  /*06a0*/  @P5 LDG.E R25, desc[UR4][R10.64+0x70] ;  /* 0x000070040a195981 */ /* 0x000f22000c1e1900 */
[----:B--2---:R-:W-:-:S03]  /*06b0*/  @P3 LOP3.LUT R5, R5, R18, RZ, 0x3c, !PT ;  /* 0x0000001205053212 */ /* 0x004fc600078e3cff */
[----:B------:R-:W2:Y:S01]  /*06c0*/  @P5 LDG.E R18, desc[UR4][R10.64+0x6c] ;  /* 0x00006c040a125981 */ /* 0x000ea2000c1e1900 */
[----:B---3--:R-:W-:-:S03]  /*06d0*/  @P4 LOP3.LUT R5, R5, R20, RZ, 0x3c, !PT ;  /* 0x0000001405054212 */ /* 0x008fc600078e3cff */
[----:B------:R-:W3:Y:S01]  /*06e0*/  @P5 LDG.E R20, desc[UR4][R10.64+0x74] ;  /* 0x000074040a145981 */ /* 0x000ee2000c1e1900 */
[----:B----4-:R-:W-:-:S03]  /*06f0*/  @P4 LOP3.LUT R3, R3, R22, RZ, 0x3c, !PT ;  /* 0x0000001603034212 */ /* 0x010fc600078e3cff */
[----:B------:R-:W4:Y:S01]  /*0700*/  @P0 LDG.E R22, desc[UR4][R10.64+0x8c] ;  /* 0x00008c040a160981 */ /* 0x000f22000c1e1900 */
[----:B------:R-:W-:-:S03]  /*0710*/  @P6 LOP3.LUT R15, R15, R26, RZ, 0x3c, !PT ;  /* 0x0000001a0f0f6212 */ /* 0x000fc600078e3cff */
        /* <DEDUP_REMOVED lines=13> */
[----:B------:R-:W-:Y:S02]  /*07f0*/  @P6 LOP3.LUT R4, R4, R27, RZ, 0x3c, !PT ;  /* 0x0000001b04046212 */ /* 0x000fe400078e3cff */
[----:B------:R-:W-:Y:S02]  /*0800*/  @P6 LOP3.LUT R2, R2, R21, RZ, 0x3c, !PT ;  /* 0x0000001502026212 */ /* 0x000fe400078e3cff */
[----:B------:R-:W-:Y:S02]  /*0810*/  @P0 LOP3.LUT R4, R4, R23, RZ, 0x3c, !PT ;  /* 0x0000001704040212 */ /* 0x000fe400078e3cff */
[----:B------:R-:W-:Y:S02]  /*0820*/  @P0 LOP3.LUT R2, R2, R25, RZ, 0x3c, !PT ;  /* 0x0000001902020212 */ /* 0x000fe400078e3cff */
[----:B--2---:R-:W-:Y:S02]  /*0830*/  @P6 LOP3.LUT R5, R5, R18, RZ, 0x3c, !PT ;  /* 0x0000001205056212 */ /* 0x004fe400078e3cff */
[----:B---3--:R-:W-:-:S02]  /*0840*/  @P6 LOP3.LUT R3, R3, R20, RZ, 0x3c, !PT ;  /* 0x0000001403036212 */ /* 0x008fc400078e3cff */
[----:B----4-:R-:W-:Y:S02]  /*0850*/  @P0 LOP3.LUT R5, R5, R22, RZ, 0x3c, !PT ;  /* 0x0000001605050212 */ /* 0x010fe400078e3cff */
[----:B------:R-:W-:Y:S02]  /*0860*/  @P0 LOP3.LUT R3, R3, R26, RZ, 0x3c, !PT ;  /* 0x0000001a03030212 */ /* 0x000fe400078e3cff */
[----:B------:R-:W-:-:S13]  /*0870*/  R2P PR, R24.B1, 0x7f ;  /* 0x0000007f18007804 */ /* 0x000fda0000001000 */
[----:B------:R-:W2:Y:S04]  /*0880*/  @P0 LDG.E R18, desc[UR4][R10.64+0xa0] ;  /* 0x0000a0040a120981 */ /* 0x000ea8000c1e1900 */
[----:B------:R-:W3:Y:S04]  /*0890*/  @P1 LDG.E R22, desc[UR4][R10.64+0xb4] ;  /* 0x0000b4040a161981 */ /* 0x000ee8000c1e1900 */
[----:B------:R-:W4:Y:S04]  /*08a0*/  @P2 LDG.E R26, desc[UR4][R10.64+0xc8] ;  /* 0x0000c8040a1a2981 */ /* 0x000f28000c1e1900 */
[----:B------:R-:W4:Y:S04]  /*08b0*/  @P3 LDG.E R28, desc[UR4][R10.64+0xdc] ;  /* 0x0000dc040a1c3981 */ /* 0x000f28000c1e1900 */
[----:B------:R-:W4:Y:S04]  /*08c0*/  @P0 LDG.E R23, desc[UR4][R10.64+0xa4] ;  /* 0x0000a4040a170981 */ /* 0x000f28000c1e1900 */
[----:B------:R-:W4:Y:S04]  /*08d0*/  @P0 LDG.E R20, desc[UR4][R10.64+0xa8] ;  /* 0x0000a8040a140981 */ /* 0x000f28000c1e1900 */
[----:B------:R-:W4:Y:S04]  /*08e0*/  @P4 LDG.E R25, desc[UR4][R10.64+0xf0] ;  /* 0x0000f0040a194981 */ /* 0x000f28000c1e1900 */
        /* <DEDUP_REMOVED lines=21> */
[----:B------:R-:W-:Y:S02]  /*0a40*/  LOP3.LUT P0, RZ, R24, 0x8000, RZ, 0xc0, !PT ;  /* 0x0000800018ff7812 */ /* 0x000fe4000780c0ff */
[----:B----4-:R-:W-:Y:S01]  /*0a50*/  @P5 LOP3.LUT R15, R15, R26, RZ, 0x3c, !PT ;  /* 0x0000001a0f0f5212 */ /* 0x010fe200078e3cff */
[----:B------:R-:W4:Y:S04]  /*0a60*/  @P3 LDG.E R24, desc[UR4][R10.64+0xe4] ;  /* 0x0000e4040a183981 */ /* 0x000f28000c1e1900 */
[----:B------:R-:W2:Y:S01]  /*0a70*/  @P6 LDG.E R26, desc[UR4][R10.64+0x118] ;  /* 0x000118040a1a6981 */ /* 0x000ea2000c1e1900 */
        /* <DEDUP_REMOVED lines=8> */
[----:B---3--:R-:W-:-:S03]  /*0b00*/  @P2 LOP3.LUT R3, R3, R22, RZ, 0x3c, !PT ;  /* 0x0000001603032212 */ /* 0x008fc600078e3cff */
[----:B------:R-:W3:Y:S01]  /*0b10*/  @P4 LDG.E R22, desc[UR4][R10.64+0x100] ;  /* 0x000100040a164981 */ /* 0x000ee2000c1e1900 */
[----:B--2---:R-:W-:-:S03]  /*0b20*/  @P6 LOP3.LUT R15, R15, R26, RZ, 0x3c, !PT ;  /* 0x0000001a0f0f6212 */ /* 0x004fc600078e3cff */
[----:B------:R-:W2:Y:S01]  /*0b30*/  @P0 LDG.E R26, desc[UR4][R10.64+0x12c] ;  /* 0x00012c040a1a0981 */ /* 0x000ea2000c1e1900 */
[----:B----4-:R-:W-:-:S03]  /*0b40*/  @P2 LOP3.LUT R2, R2, R23, RZ, 0x3c, !PT ;  /* 0x0000001702022212 */ /* 0x010fc600078e3cff */
[----:B------:R-:W4:Y:S01]  /*0b50*/  @P4 LDG.E R23, desc[UR4][R10.64+0xfc] ;  /* 0x0000fc040a174981 */ /* 0x000f22000c1e1900 */
[----:B------:R-:W-:-:S03]  /*0b60*/  @P2 LOP3.LUT R5, R5, R20, RZ, 0x3c, !PT ;  /* 0x0000001405052212 */ /* 0x000fc600078e3cff */
[----:B------:R-:W4:Y:S01]  /*0b70*/  @P4 LDG.E R20, desc[UR4][R10.64+0xf8] ;  /* 0x0000f8040a144981 */ /* 0x000f22000c1e1900 */
[----:B------:R-:W-:Y:S02]  /*0b80*/  @P3 LOP3.LUT R2, R2, R27, RZ, 0x3c, !PT ;  /* 0x0000001b02023212 */ /* 0x000fe400078e3cff */
[----:B------:R-:W-:Y:S01]  /*0b90*/  @P3 LOP3.LUT R4, R4, R25, RZ, 0x3c, !PT ;  /* 0x0000001904043212 */ /* 0x000fe200078e3cff */
[----:B------:R-:W4:Y:S01]  /*0ba0*/  @P5 LDG.E R27, desc[UR4][R10.64+0x110] ;  /* 0x000110040a1b5981 */ /* 0x000f22000c1e1900 */
[----:B------:R-:W-:-:S03]  /*0bb0*/  @P3 LOP3.LUT R5, R5, R24, RZ, 0x3c, !PT ;  /* 0x0000001805053212 */ /* 0x000fc600078e3cff */
[----:B------:R-:W4:Y:S04]  /*0bc0*/  @P5 LDG.E R25, desc[UR4][R10.64+0x108] ;  /* 0x000108040a195981 */ /* 0x000f28000c1e1900 */
        /* <DEDUP_REMOVED lines=19> */
[----:B------:R-:W-:-:S05]  /*0d00*/  VIADD R19, R19, 0x10 ;  /* 0x0000001013137836 */ /* 0x000fca0000000000 */
[----:B------:R-:W-:Y:S02]  /*0d10*/  ISETP.NE.AND P1, PT, R19, 0x20, PT ;  /* 0x000000201300780c */ /* 0x000fe40003f25270 */
[----:B------:R-:W-:Y:S02]  /*0d20*/  @P5 LOP3.LUT R3, R3, R18, RZ, 0x3c, !PT ;  /* 0x0000001203035212 */ /* 0x000fe400078e3cff */
[----:B------:R-:W-:Y:S02]  /*0d30*/  @P6 LOP3.LUT R4, R4, R21, RZ, 0x3c, !PT ;  /* 0x0000001504046212 */ /* 0x000fe400078e3cff */
[----:B---3--:R-:W-:-:S04]  /*0d40*/  @P6 LOP3.LUT R3, R3, R22, RZ, 0x3c, !PT ;  /* 0x0000001603036212 */ /* 0x008fc800078e3cff */
[----:B--2---:R-:W-:Y:S02]  /*0d50*/  @P0 LOP3.LUT R3, R3, R26, RZ, 0x3c, !PT ;  /* 0x0000001a03030212 */ /* 0x004fe400078e3cff */
[----:B----4-:R-:W-:Y:S02]  /*0d60*/  @P6 LOP3.LUT R2, R2, R23, RZ, 0x3c, !PT ;  /* 0x0000001702026212 */ /* 0x010fe400078e3cff */
[----:B------:R-:W-:Y:S02]  /*0d70*/  @P6 LOP3.LUT R5, R5, R20, RZ, 0x3c, !PT ;  /* 0x0000001405056212 */ /* 0x000fe400078e3cff */
[----:B------:R-:W-:Y:S02]  /*0d80*/  @P0 LOP3.LUT R2, R2, R27, RZ, 0x3c, !PT ;  /* 0x0000001b02020212 */ /* 0x000fe400078e3cff */
[----:B------:R-:W-:Y:S02]  /*0d90*/  @P0 LOP3.LUT R4, R4, R25, RZ, 0x3c, !PT ;  /* 0x0000001904040212 */ /* 0x000fe400078e3cff */
[----:B------:R-:W-:Y:S01]  /*0da0*/  @P0 LOP3.LUT R5, R5, R24, RZ, 0x3c, !PT ;  /* 0x0000001805050212 */ /* 0x000fe200078e3cff */
[----:B------:R-:W-:Y:S06]  /*0db0*/  @P1 BRA `(.L_x_29) ;  /* 0xfffffff400481947 */ /* 0x000fec000383ffff */
[----:B------:R-:W-:-:S05]  /*0dc0*/  VIADD R17, R17, 0x1 ;  /* 0x0000000111117836 */ /* 0x000fca0000000000 */
[----:B------:R-:W-:-:S13]  /*0dd0*/  ISETP.NE.AND P0, PT, R17, 0x5, PT ;  /* 0x000000051100780c */ /* 0x000fda0003f05270 */
[----:B------:R-:W-:Y:S05]  /*0de0*/  @P0 BRA `(.L_x_30) ;  /* 0xfffffff400300947 */ /* 0x000fea000383ffff */
[----:B------:R0:W-:Y:S01]  /*0df0*/  STG.E.64 desc[UR4][R6.64+0x8], R4 ;  /* 0x0000080406007986 */ /* 0x0001e2000c101b04 */
[----:B------:R-:W-:Y:S01]  /*0e00*/  VIADD R14, R14, 0x1 ;  /* 0x000000010e0e7836 */ /* 0x000fe20000000000 */
[----:B------:R-:W-:Y:S02]  /*0e10*/  LOP3.LUT R11, R0, 0x3, RZ, 0xc0, !PT ;  /* 0x00000003000b7812 */ /* 0x000fe400078ec0ff */
[----:B------:R0:W-:Y:S02]  /*0e20*/  STG.E.64 desc[UR4][R6.64+0x10], R2 ;  /* 0x0000100206007986 */ /* 0x0001e4000c101b04 */
[----:B------:R-:W-:Y:S02]  /*0e30*/  ISETP.GE.U32.AND P0, PT, R14, R11, PT ;  /* 0x0000000b0e00720c */ /* 0x000fe40003f06070 */
[----:B------:R0:W-:Y:S11]  /*0e40*/  STG.E desc[UR4][R6.64+0x4], R15 ;  /* 0x0000040f06007986 */ /* 0x0001f6000c101904 */
[----:B------:R-:W-:Y:S05]  /*0e50*/  @!P0 BRA `(.L_x_31) ;  /* 0xfffffff400048947 */ /* 0x000fea000383ffff */
.L_x_28:
[----:B------:R-:W-:Y:S05]  /*0e60*/  BSYNC.RECONVERGENT B1 ;  /* 0x0000000000017941 */ /* 0x000fea0003800200 */
.L_x_27:
[----:B------:R-:W-:Y:S01]  /*0e70*/  ISETP.GT.U32.AND P0, PT, R0, 0x3, PT ;  /* 0x000000030000780c */ /* 0x000fe20003f04070 */
[----:B------:R-:W-:Y:S01]  /*0e80*/  VIADD R12, R12, 0x1 ;  /* 0x000000010c0c7836 */ /* 0x000fe20000000000 */
[--C-:B------:R-:W-:Y:S02]  /*0e90*/  SHF.R.U64 R0, R0, 0x2, R13.reuse ;  /* 0x0000000200007819 */ /* 0x100fe4000000120d */
[----:B------:R-:W-:Y:S02]  /*0ea0*/  ISETP.GT.U32.AND.EX P0, PT, R13, RZ, PT, P0 ;  /* 0x000000ff0d00720c */ /* 0x000fe40003f04100 */
[----:B------:R-:W-:-:S11]  /*0eb0*/  SHF.R.U32.HI R13, RZ, 0x2, R13 ;  /* 0x00000002ff0d7819 */ /* 0x000fd6000001160d */
[----:B------:R-:W-:Y:S05]  /*0ec0*/  @P0 BRA `(.L_x_32) ;  /* 0xfffffff000c80947 */ /* 0x000fea000383ffff */
.L_x_26:
[----:B------:R-:W-:Y:S05]  /*0ed0*/  BSYNC.RECONVERGENT B0 ;  /* 0x0000000000007941 */ /* 0x000fea0003800200 */
.L_x_25:
[----:B------:R-:W-:Y:S04]  /*0ee0*/  STG.E.64 desc[UR4][R6.64+0x18], RZ ;  /* 0x000018ff06007986 */ /* 0x000fe8000c101b04 */
[----:B------:R-:W-:Y:S04]  /*0ef0*/  STG.E desc[UR4][R6.64+0x20], RZ ;  /* 0x000020ff06007986 */ /* 0x000fe8000c101904 */
[----:B------:R-:W-:Y:S01]  /*0f00*/  STG.E.64 desc[UR4][R6.64+0x28], RZ ;  /* 0x000028ff06007986 */ /* 0x000fe2000c101b04 */
[----:B------:R-:W-:Y:S06]  /*0f10*/  BAR.SYNC.DEFER_BLOCKING 0x0 ;  /* 0x0000000000007b1d */ /* 0x000fec0000010000 */
[----:B------:R-:W-:Y:S05]  /*0f20*/  EXIT ;  /* 0x000000000000794d */ /* 0x000fea0003800000 */
.L_x_33:
        /* <DEDUP_REMOVED lines=13> */
.L_x_36:


//--------------------- .nv.global.init           --------------------------
	.section	.nv.global.init,"aw",@progbits
	.align	4
.nv.global.init:
	.type		mrg32k3aM1SubSeq,@object
	.size		mrg32k3aM1SubSeq,(mrg32k3aM2SubSeq - mrg32k3aM1SubSeq)
mrg32k3aM1SubSeq:
        /*0000*/ 	.byte	0x0b, 0xcc, 0xee, 0x04, 0x73, 0x29, 0x8b, 0x6f, 0xf6, 0x53, 0x03, 0xf6, 0x23, 0xf6, 0xea, 0xda
        /* <DEDUP_REMOVED lines=125> */
	.type		mrg32k3aM2SubSeq,@object
	.size		mrg32k3aM2SubSeq,(mrg32k3aM1 - mrg32k3aM2SubSeq)
mrg32k3aM2SubSeq:
        /* <DEDUP_REMOVED lines=126> */
	.type		mrg32k3aM1,@object
	.size		mrg32k3aM1,(mrg32k3aM1Seq - mrg32k3aM1)
mrg32k3aM1:
        /* <DEDUP_REMOVED lines=144> */
	.type		mrg32k3aM1Seq,@object
	.size		mrg32k3aM1Seq,(mrg32k3aM2 - mrg32k3aM1Seq)
mrg32k3aM1Seq:
        /* <DEDUP_REMOVED lines=144> */
	.type		mrg32k3aM2,@object
	.size		mrg32k3aM2,(mrg32k3aM2Seq - mrg32k3aM2)
mrg32k3aM2:
        /* <DEDUP_REMOVED lines=144> */
	.type		mrg32k3aM2Seq,@object
	.size		mrg32k3aM2Seq,(precalc_xorwow_matrix - mrg32k3aM2Seq)
mrg32k3aM2Seq:
        /* <DEDUP_REMOVED lines=144> */
	.type		precalc_xorwow_matrix,@object
	.size		precalc_xorwow_matrix,(precalc_xorwow_offset_matrix - precalc_xorwow_matrix)
precalc_xorwow_matrix:
        /* <DEDUP_REMOVED lines=6400> */
	.type		precalc_xorwow_offset_matrix,@object
	.size		precalc_xorwow_offset_matrix,($str - precalc_xorwow_offset_matrix)
precalc_xorwow_offset_matrix:
        /* <DEDUP_REMOVED lines=6400> */
	.type		$str,@object
	.size		$str,(.L_9 - $str)
$str:
        /*353c0*/ 	.byte	0x25, 0x64, 0x2c, 0x20, 0x25, 0x64, 0x2c, 0x20, 0x25, 0x64, 0x0a, 0x00
.L_9:


//--------------------- .nv.shared.reserved.0     --------------------------
	.section	.nv.shared.reserved.0,"aw",@nobits
	.weak		__nv_reservedSMEM_offset_0_alias
	.size		__nv_reservedSMEM_offset_0_alias, 0, 64
	.other		__nv_reservedSMEM_offset_0_alias,@"STO_CUDA_RESERVED_SHARED STV_DEFAULT"
__nv_reservedSMEM_offset_0_alias:
	.zero		0
	.zero		64


//--------------------- .nv.shared._Z6updatePidPdS0_S0_S0_iP17curandStateXORWOW --------------------------
	.section	.nv.shared._Z6updatePidPdS0_S0_S0_iP17curandStateXORWOW,"aw",@nobits
	.sectionflags	@""
	.align	4
.nv.shared._Z6updatePidPdS0_S0_S0_iP17curandStateXORWOW:
	.zero		5648


//--------------------- .nv.constant0._Z10printstatePi --------------------------
	.section	.nv.constant0._Z10printstatePi,"a",@progbits
	.sectionflags	@""
	.align	4
.nv.constant0._Z10printstatePi:
	.zero		904


//--------------------- .nv.constant0._Z6updatePidPdS0_S0_S0_iP17curandStateXORWOW --------------------------
	.section	.nv.constant0._Z6updatePidPdS0_S0_S0_iP17curandStateXORWOW,"a",@progbits
	.sectionflags	@""
	.align	4
.nv.constant0._Z6updatePidPdS0_S0_S0_iP17curandStateXORWOW:
	.zero		960


//--------------------- .nv.constant0._Z9init_randP17curandStateXORWOWm --------------------------
	.section	.nv.constant0._Z9init_randP17curandStateXORWOWm,"a",@progbits
	.sectionflags	@""
	.align	4
.nv.constant0._Z9init_randP17curandStateXORWOWm:
	.zero		912


//--------------------- SYMBOLS --------------------------

	.type		.nv.reservedSmem.offset0,@object
	.size		.nv.reservedSmem.offset0,0x4
	.type		.nv.reservedSmem.cap,@object
	.size		.nv.reservedSmem.cap,0x4
	.type		vprintf,@function
